	.headerflags	@"EF_CUDA_TEXMODE_UNIFIED EF_CUDA_64BIT_ADDRESS EF_CUDA_ACCELERATORS EF_CUDA_SM90 EF_CUDA_VIRTUAL_SM(EF_CUDA_SM90)"
	.elftype	@"ET_EXEC"


//--------------------- .nv.info                  --------------------------
	.section	.nv.info,"",@"SHT_CUDA_INFO"
	.align	4


	//----- nvinfo : EIATTR_REGCOUNT
	.align		4
        /*0000*/ 	.byte	0x04, 0x2f
        /*0002*/ 	.short	(.L_1 - .L_0)
	.align		4
.L_0:
        /*0004*/ 	.word	index@(triton_mm)
        /*0008*/ 	.word	0x000000b3


	//----- nvinfo : EIATTR_MIN_STACK_SIZE
	.align		4
.L_1:
        /*000c*/ 	.byte	0x04, 0x12
        /*000e*/ 	.short	(.L_3 - .L_2)
	.align		4
.L_2:
        /*0010*/ 	.word	index@(triton_mm)
        /*0014*/ 	.word	0x00000000


	//----- nvinfo : EIATTR_FRAME_SIZE
	.align		4
.L_3:
        /*0018*/ 	.byte	0x04, 0x11
        /*001a*/ 	.short	(.L_5 - .L_4)
	.align		4
.L_4:
        /*001c*/ 	.word	index@(triton_mm)
        /*0020*/ 	.word	0x00000000


	//----- nvinfo : EIATTR_MIN_STACK_SIZE
	.align		4
.L_5:
        /*0024*/ 	.byte	0x04, 0x12
        /*0026*/ 	.short	(.L_7 - .L_6)
	.align		4
.L_6:
        /*0028*/ 	.word	index@(triton_mm)
        /*002c*/ 	.word	0x00000000
.L_7:


//--------------------- .nv.info.triton_mm        --------------------------
	.section	.nv.info.triton_mm,"",@"SHT_CUDA_INFO"
	.sectionflags	@""
	.align	4


	//----- nvinfo : EIATTR_CUDA_API_VERSION
	.align		4
        /*0000*/ 	.byte	0x04, 0x37
        /*0002*/ 	.short	(.L_9 - .L_8)
.L_8:
        /*0004*/ 	.word	0x0000007c


	//----- nvinfo : EIATTR_KPARAM_INFO
	.align		4
.L_9:
        /*0008*/ 	.byte	0x04, 0x17
        /*000a*/ 	.short	(.L_11 - .L_10)
.L_10:
        /*000c*/ 	.word	0x00000000
        /*0010*/ 	.short	0x0002
        /*0012*/ 	.short	0x0010
        /*0014*/ 	.byte	0x00, 0xf0, 0x21, 0x00


	//----- nvinfo : EIATTR_KPARAM_INFO
	.align		4
.L_11:
        /*0018*/ 	.byte	0x04, 0x17
        /*001a*/ 	.short	(.L_13 - .L_12)
.L_12:
        /*001c*/ 	.word	0x00000000
        /*0020*/ 	.short	0x0001
        /*0022*/ 	.short	0x0008
        /*0024*/ 	.byte	0x00, 0xf0, 0x21, 0x00


	//----- nvinfo : EIATTR_KPARAM_INFO
	.align		4
.L_13:
        /*0028*/ 	.byte	0x04, 0x17
        /*002a*/ 	.short	(.L_15 - .L_14)
.L_14:
        /*002c*/ 	.word	0x00000000
        /*0030*/ 	.short	0x0000
        /*0032*/ 	.short	0x0000
        /*0034*/ 	.byte	0x00, 0xf0, 0x21, 0x00


	//----- nvinfo : EIATTR_SPARSE_MMA_MASK
	.align		4
.L_15:
        /*0038*/ 	.byte	0x03, 0x50
        /*003a*/ 	.short	0x0000


	//----- nvinfo : EIATTR_MAXREG_COUNT
	.align		4
        /*003c*/ 	.byte	0x03, 0x1b
        /*003e*/ 	.short	0x00ff


	//----- nvinfo : EIATTR_COOP_GROUP_MASK_REGIDS
	.align		4
        /*0040*/ 	.byte	0x04, 0x29
        /*0042*/ 	.short	(.L_17 - .L_16)


	//   ....[0]....
.L_16:
        /*0044*/ 	.word	0xffffffff


	//----- nvinfo : EIATTR_COOP_GROUP_INSTR_OFFSETS
	.align		4
.L_17:
        /*0048*/ 	.byte	0x04, 0x28
        /*004a*/ 	.short	(.L_19 - .L_18)


	//   ....[0]....
.L_18:
        /*004c*/ 	.word	0x00000b40


	//----- nvinfo : EIATTR_EXIT_INSTR_OFFSETS
	.align		4
.L_19:
        /*0050*/ 	.byte	0x04, 0x1c
        /*0052*/ 	.short	(.L_21 - .L_20)


	//   ....[0]....
.L_20:
        /*0054*/ 	.word	0x00002240


	//   ....[1]....
        /*0058*/ 	.word	0x00002260


	//----- nvinfo : EIATTR_MAX_THREADS
	.align		4
.L_21:
        /*005c*/ 	.byte	0x04, 0x05
        /*005e*/ 	.short	(.L_23 - .L_22)
.L_22:
        /*0060*/ 	.word	0x00000080
        /*0064*/ 	.word	0x00000001
        /*0068*/ 	.word	0x00000001


	//----- nvinfo : EIATTR_CBANK_PARAM_SIZE
	.align		4
.L_23:
        /*006c*/ 	.byte	0x03, 0x19
        /*006e*/ 	.short	0x0018


	//----- nvinfo : EIATTR_PARAM_CBANK
	.align		4
        /*0070*/ 	.byte	0x04, 0x0a
        /*0072*/ 	.short	(.L_25 - .L_24)
	.align		4
.L_24:
        /*0074*/ 	.word	index@(.nv.constant0.triton_mm)
        /*0078*/ 	.short	0x0210
        /*007a*/ 	.short	0x0018


	//----- nvinfo : EIATTR_SW_WAR
	.align		4
.L_25:
        /*007c*/ 	.byte	0x04, 0x36
        /*007e*/ 	.short	(.L_27 - .L_26)
.L_26:
        /*0080*/ 	.word	0x00000008
.L_27:


//--------------------- .nv.callgraph             --------------------------
	.section	.nv.callgraph,"",@"SHT_CUDA_CALLGRAPH"
	.align	4
	.sectionentsize	8
	.align		4
        /*0000*/ 	.word	0x00000000
	.align		4
        /*0004*/ 	.word	0xffffffff
	.align		4
        /*0008*/ 	.word	0x00000000
	.align		4
        /*000c*/ 	.word	0xfffffffe
	.align		4
        /*0010*/ 	.word	0x00000000
	.align		4
        /*0014*/ 	.word	0xfffffffd
	.align		4
        /*0018*/ 	.word	0x00000000
	.align		4
        /*001c*/ 	.word	0xfffffffc


//--------------------- .text.triton_mm           --------------------------
	.section	.text.triton_mm,"ax",@progbits
	.sectionflags	@"SHF_BARRIERS=1"
	.align	128
        .global         triton_mm
        .type           triton_mm,@function
        .size           triton_mm,(.L_x_1 - triton_mm)
        .other          triton_mm,@"STO_CUDA_ENTRY STV_DEFAULT"
triton_mm:
.text.triton_mm:
[----:B------:R-:W0:Y:S01]  /*0000*/  LDC R1, c[0x0][0x28] ;  /* 0x00000a00ff017b82 */ /* 0x000e220000000800 */
[----:B------:R-:W1:Y:S01]  /*0010*/  S2R R8, SR_CTAID.X ;  /* 0x0000000000087919 */ /* 0x000e620000002500 */
[----:B------:R-:W-:-:S06]  /*0020*/  IMAD.MOV.U32 R2, RZ, RZ, -0x8 ;  /* 0xfffffff8ff027424 */ /* 0x000fcc00078e00ff */
[----:B------:R-:W2:Y:S01]  /*0030*/  LDC.64 R36, c[0x0][0x210] ;  /* 0x00008400ff247b82 */ /* 0x000ea20000000a00 */
[----:B------:R-:W-:-:S07]  /*0040*/  ULDC.64 UR24, c[0x0][0x208] ;  /* 0x0000820000187ab9 */ /* 0x000fce0000000a00 */
[----:B------:R-:W3:Y:S01]  /*0050*/  LDC.64 R168, c[0x0][0x218] ;  /* 0x00008600ffa87b82 */ /* 0x000ee20000000a00 */
[----:B-1----:R-:W-:Y:S01]  /*0060*/  IMAD.HI R0, R8, 0x2aaaaaab, RZ ;  /* 0x2aaaaaab08007827 */ /* 0x002fe200078e02ff */
[----:B------:R-:W-:-:S04]  /*0070*/  IABS R12, R8 ;  /* 0x00000008000c7213 */ /* 0x000fc80000000000 */
[----:B------:R-:W-:-:S04]  /*0080*/  SHF.R.U32.HI R3, RZ, 0x1f, R0 ;  /* 0x0000001fff037819 */ /* 0x000fc80000011600 */
[----:B------:R-:W-:-:S05]  /*0090*/  LEA.HI.SX32 R5, R0, R3, 0x1b ;  /* 0x0000000300057211 */ /* 0x000fca00078fdaff */
[C---:B------:R-:W-:Y:S02]  /*00a0*/  IMAD R0, R5.reuse, R2, 0x20 ;  /* 0x0000002005007424 */ /* 0x040fe400078e0202 */
[----:B------:R-:W-:-:S03]  /*00b0*/  IMAD R7, R5, -0xc0, R8 ;  /* 0xffffff4005077824 */ /* 0x000fc600078e0208 */
[----:B------:R-:W-:Y:S02]  /*00c0*/  VIMNMX R0, R0, 0x8, PT ;  /* 0x0000000800007848 */ /* 0x000fe40003fe0100 */
[----:B------:R-:W-:Y:S02]  /*00d0*/  IABS R6, R7 ;  /* 0x0000000700067213 */ /* 0x000fe40000000000 */
[-C--:B------:R-:W-:Y:S02]  /*00e0*/  IABS R10, R0.reuse ;  /* 0x00000000000a7213 */ /* 0x080fe40000000000 */
[-C--:B------:R-:W-:Y:S02]  /*00f0*/  IABS R11, R0.reuse ;  /* 0x00000000000b7213 */ /* 0x080fe40000000000 */
[----:B------:R-:W1:Y:S01]  /*0100*/  I2F.RP R4, R10 ;  /* 0x0000000a00047306 */ /* 0x000e620000209400 */
[----:B------:R-:W-:-:S04]  /*0110*/  LOP3.LUT R7, R7, R0, RZ, 0x3c, !PT ;  /* 0x0000000007077212 */ /* 0x000fc800078e3cff */
[----:B------:R-:W-:-:S03]  /*0120*/  ISETP.GE.AND P3, PT, R7, RZ, PT ;  /* 0x000000ff0700720c */ /* 0x000fc60003f66270 */
[----:B-1----:R-:W1:Y:S02]  /*0130*/  MUFU.RCP R4, R4 ;  /* 0x0000000400047308 */ /* 0x002e640000001000 */
[----:B-1----:R-:W-:Y:S02]  /*0140*/  VIADD R2, R4, 0xffffffe ;  /* 0x0ffffffe04027836 */ /* 0x002fe40000000000 */
[----:B------:R-:W1:Y:S04]  /*0150*/  S2R R4, SR_TID.X ;  /* 0x0000000000047919 */ /* 0x000e680000002100 */
[----:B------:R4:W5:Y:S02]  /*0160*/  F2I.FTZ.U32.TRUNC.NTZ R3, R2 ;  /* 0x0000000200037305 */ /* 0x000964000021f000 */
[----:B----4-:R-:W-:-:S02]  /*0170*/  IMAD.MOV.U32 R2, RZ, RZ, RZ ;  /* 0x000000ffff027224 */ /* 0x010fc400078e00ff */
[----:B-----5:R-:W-:-:S04]  /*0180*/  IMAD.MOV R9, RZ, RZ, -R3 ;  /* 0x000000ffff097224 */ /* 0x020fc800078e0a03 */
[----:B------:R-:W-:-:S04]  /*0190*/  IMAD R9, R9, R10, RZ ;  /* 0x0000000a09097224 */ /* 0x000fc800078e02ff */
[----:B------:R-:W-:-:S04]  /*01a0*/  IMAD.HI.U32 R3, R3, R9, R2 ;  /* 0x0000000903037227 */ /* 0x000fc800078e0002 */
[----:B------:R-:W-:Y:S02]  /*01b0*/  IMAD.MOV R9, RZ, RZ, -R11 ;  /* 0x000000ffff097224 */ /* 0x000fe400078e0a0b */
[----:B------:R-:W-:-:S04]  /*01c0*/  IMAD.HI.U32 R2, R3, R6, RZ ;  /* 0x0000000603027227 */ /* 0x000fc800078e00ff */
[----:B------:R-:W-:Y:S02]  /*01d0*/  IMAD R6, R2, R9, R6 ;  /* 0x0000000902067224 */ /* 0x000fe400078e0206 */
[----:B------:R-:W-:-:S03]  /*01e0*/  IMAD.HI.U32 R3, R3, R12, RZ ;  /* 0x0000000c03037227 */ /* 0x000fc600078e00ff */
[----:B------:R-:W-:Y:S01]  /*01f0*/  ISETP.GT.U32.AND P2, PT, R10, R6, PT ;  /* 0x000000060a00720c */ /* 0x000fe20003f44070 */
[----:B------:R-:W-:-:S05]  /*0200*/  IMAD R3, R3, R9, R12 ;  /* 0x0000000903037224 */ /* 0x000fca00078e020c */
[----:B------:R-:W-:-:S07]  /*0210*/  ISETP.GT.U32.AND P1, PT, R10, R3, PT ;  /* 0x000000030a00720c */ /* 0x000fce0003f24070 */
[--C-:B------:R-:W-:Y:S02]  /*0220*/  @!P2 IMAD.IADD R6, R6, 0x1, -R10.reuse ;  /* 0x000000010606a824 */ /* 0x100fe400078e0a0a */
[----:B------:R-:W-:Y:S01]  /*0230*/  @!P2 VIADD R2, R2, 0x1 ;  /* 0x000000010202a836 */ /* 0x000fe20000000000 */
[----:B------:R-:W-:Y:S02]  /*0240*/  ISETP.GE.AND P2, PT, R8, RZ, PT ;  /* 0x000000ff0800720c */ /* 0x000fe40003f46270 */
[----:B------:R-:W-:Y:S01]  /*0250*/  ISETP.GE.U32.AND P0, PT, R6, R10, PT ;  /* 0x0000000a0600720c */ /* 0x000fe20003f06070 */
[----:B------:R-:W-:Y:S01]  /*0260*/  @!P1 IMAD.IADD R3, R3, 0x1, -R10 ;  /* 0x0000000103039824 */ /* 0x000fe200078e0a0a */
[----:B------:R-:W-:-:S04]  /*0270*/  LOP3.LUT R6, RZ, R0, RZ, 0x33, !PT ;  /* 0x00000000ff067212 */ /* 0x000fc800078e33ff */
[----:B------:R-:W-:-:S07]  /*0280*/  ISETP.GT.U32.AND P1, PT, R10, R3, PT ;  /* 0x000000030a00720c */ /* 0x000fce0003f24070 */
[----:B------:R-:W-:Y:S01]  /*0290*/  @P0 VIADD R2, R2, 0x1 ;  /* 0x0000000102020836 */ /* 0x000fe20000000000 */
[----:B------:R-:W-:Y:S02]  /*02a0*/  ISETP.NE.AND P0, PT, R0, RZ, PT ;  /* 0x000000ff0000720c */ /* 0x000fe40003f05270 */
[----:B-1----:R-:W-:Y:S01]  /*02b0*/  SHF.R.U32.HI R0, RZ, 0x3, R4 ;  /* 0x00000003ff007819 */ /* 0x002fe20000011604 */
[----:B------:R-:W-:Y:S02]  /*02c0*/  @!P3 IMAD.MOV R2, RZ, RZ, -R2 ;  /* 0x000000ffff02b224 */ /* 0x000fe400078e0a02 */
[----:B------:R-:W-:Y:S01]  /*02d0*/  @!P1 IMAD.IADD R3, R3, 0x1, -R10 ;  /* 0x0000000103039824 */ /* 0x000fe200078e0a0a */
[----:B------:R-:W-:Y:S02]  /*02e0*/  SGXT.U32 R0, R0, 0x4 ;  /* 0x000000040000781a */ /* 0x000fe40000000000 */
[----:B------:R-:W-:Y:S01]  /*02f0*/  SEL R2, R6, R2, !P0 ;  /* 0x0000000206027207 */ /* 0x000fe20004000000 */
[----:B------:R-:W-:-:S04]  /*0300*/  @!P2 IMAD.MOV R3, RZ, RZ, -R3 ;  /* 0x000000ffff03a224 */ /* 0x000fc800078e0a03 */
[----:B------:R-:W-:Y:S01]  /*0310*/  IMAD.SHL.U32 R2, R2, 0x80, RZ ;  /* 0x0000008002027824 */ /* 0x000fe200078e00ff */
[----:B------:R-:W-:-:S04]  /*0320*/  SEL R6, R6, R3, !P0 ;  /* 0x0000000306067207 */ /* 0x000fc80004000000 */
[----:B------:R-:W-:Y:S01]  /*0330*/  LOP3.LUT R10, R2, 0x10, R0, 0xfe, !PT ;  /* 0x00000010020a7812 */ /* 0x000fe200078efe00 */
[----:B------:R-:W-:Y:S01]  /*0340*/  IMAD R20, R5, 0x8, R6 ;  /* 0x0000000805147824 */ /* 0x000fe200078e0206 */
[----:B------:R-:W-:Y:S02]  /*0350*/  LOP3.LUT R11, R2, 0x20, R0, 0xfe, !PT ;  /* 0x00000020020b7812 */ /* 0x000fe400078efe00 */
[----:B------:R-:W-:Y:S01]  /*0360*/  LOP3.LUT R9, R2, R0, RZ, 0xfc, !PT ;  /* 0x0000000002097212 */ /* 0x000fe200078efcff */
[----:B------:R-:W-:Y:S01]  /*0370*/  IMAD.HI R12, R10, 0x2aaaaaab, RZ ;  /* 0x2aaaaaab0a0c7827 */ /* 0x000fe200078e02ff */
[----:B------:R-:W-:Y:S02]  /*0380*/  LOP3.LUT R13, R2, 0x40, R0, 0xfe, !PT ;  /* 0x00000040020d7812 */ /* 0x000fe400078efe00 */
[----:B------:R-:W-:Y:S01]  /*0390*/  LOP3.LUT R14, R2, 0x50, R0, 0xfe, !PT ;  /* 0x00000050020e7812 */ /* 0x000fe200078efe00 */
[----:B------:R-:W-:Y:S01]  /*03a0*/  IMAD.HI R15, R11, 0x2aaaaaab, RZ ;  /* 0x2aaaaaab0b0f7827 */ /* 0x000fe200078e02ff */
[----:B------:R-:W-:-:S02]  /*03b0*/  SHF.R.U32.HI R3, RZ, 0x1f, R12 ;  /* 0x0000001fff037819 */ /* 0x000fc4000001160c */
[----:B------:R-:W-:Y:S01]  /*03c0*/  LOP3.LUT R16, R2, 0x70, R0, 0xfe, !PT ;  /* 0x0000007002107812 */ /* 0x000fe200078efe00 */
[----:B------:R-:W-:Y:S01]  /*03d0*/  IMAD.HI R7, R9, 0x2aaaaaab, RZ ;  /* 0x2aaaaaab09077827 */ /* 0x000fe200078e02ff */
[----:B------:R-:W-:Y:S02]  /*03e0*/  LEA.HI R31, R12, R3, RZ, 0x17 ;  /* 0x000000030c1f7211 */ /* 0x000fe400078fb8ff */
[----:B------:R-:W-:Y:S01]  /*03f0*/  SHF.R.U32.HI R6, RZ, 0x1f, R15 ;  /* 0x0000001fff067819 */ /* 0x000fe2000001160f */
[----:B------:R-:W-:Y:S01]  /*0400*/  IMAD.HI R5, R13, 0x2aaaaaab, RZ ;  /* 0x2aaaaaab0d057827 */ /* 0x000fe200078e02ff */
[----:B------:R-:W-:Y:S02]  /*0410*/  LOP3.LUT R12, R2, 0x30, R0, 0xfe, !PT ;  /* 0x00000030020c7812 */ /* 0x000fe400078efe00 */
[----:B------:R-:W-:Y:S01]  /*0420*/  LEA.HI R26, R15, R6, RZ, 0x17 ;  /* 0x000000060f1a7211 */ /* 0x000fe200078fb8ff */
[----:B------:R-:W-:Y:S01]  /*0430*/  IMAD.HI R19, R16, 0x2aaaaaab, RZ ;  /* 0x2aaaaaab10137827 */ /* 0x000fe200078e02ff */
[----:B------:R-:W-:-:S02]  /*0440*/  LOP3.LUT R15, R2, 0x60, R0, 0xfe, !PT ;  /* 0x00000060020f7812 */ /* 0x000fc400078efe00 */
[----:B------:R-:W-:Y:S01]  /*0450*/  SHF.R.U32.HI R8, RZ, 0x1f, R7 ;  /* 0x0000001fff087819 */ /* 0x000fe20000011607 */
[----:B------:R-:W-:-:S03]  /*0460*/  IMAD.HI R3, R12, 0x2aaaaaab, RZ ;  /* 0x2aaaaaab0c037827 */ /* 0x000fc600078e02ff */
[----:B------:R-:W-:Y:S01]  /*0470*/  LEA.HI R24, R7, R8, RZ, 0x17 ;  /* 0x0000000807187211 */ /* 0x000fe200078fb8ff */
[----:B------:R-:W-:Y:S01]  /*0480*/  IMAD.HI R17, R15, 0x2aaaaaab, RZ ;  /* 0x2aaaaaab0f117827 */ /* 0x000fe200078e02ff */
[----:B------:R-:W-:Y:S02]  /*0490*/  SHF.R.U32.HI R6, RZ, 0x1f, R3 ;  /* 0x0000001fff067819 */ /* 0x000fe40000011603 */
[----:B------:R-:W-:Y:S01]  /*04a0*/  SHF.R.U32.HI R8, RZ, 0x1f, R5 ;  /* 0x0000001fff087819 */ /* 0x000fe20000011605 */
[----:B------:R-:W-:Y:S01]  /*04b0*/  IMAD.HI R7, R14, 0x2aaaaaab, RZ ;  /* 0x2aaaaaab0e077827 */ /* 0x000fe200078e02ff */
[----:B------:R-:W-:Y:S02]  /*04c0*/  LEA.HI R33, R3, R6, RZ, 0x17 ;  /* 0x0000000603217211 */ /* 0x000fe400078fb8ff */
[----:B------:R-:W-:Y:S01]  /*04d0*/  LEA.HI R28, R5, R8, RZ, 0x17 ;  /* 0x00000008051c7211 */ /* 0x000fe200078fb8ff */
[----:B------:R-:W-:Y:S01]  /*04e0*/  IMAD.SHL.U32 R3, R20, 0x80, RZ ;  /* 0x0000008014037824 */ /* 0x000fe200078e00ff */
[----:B------:R-:W-:Y:S01]  /*04f0*/  SHF.R.U32.HI R6, RZ, 0x1f, R17 ;  /* 0x0000001fff067819 */ /* 0x000fe20000011611 */
[----:B------:R-:W-:Y:S01]  /*0500*/  IMAD R9, R24, -0xc00, R9 ;  /* 0xfffff40018097824 */ /* 0x000fe200078e0209 */
[----:B------:R-:W-:Y:S01]  /*0510*/  SHF.R.S32.HI R5, RZ, 0x18, R20 ;  /* 0x00000018ff057819 */ /* 0x000fe20000011414 */
[----:B------:R-:W-:Y:S01]  /*0520*/  IMAD R13, R28, -0xc00, R13 ;  /* 0xfffff4001c0d7824 */ /* 0x000fe200078e020d */
[----:B------:R-:W-:Y:S01]  /*0530*/  SHF.R.U32.HI R18, RZ, 0x1f, R7 ;  /* 0x0000001fff127819 */ /* 0x000fe20000011607 */
[----:B------:R-:W-:Y:S01]  /*0540*/  IMAD R11, R26, -0xc00, R11 ;  /* 0xfffff4001a0b7824 */ /* 0x000fe200078e020b */
[----:B------:R-:W-:Y:S01]  /*0550*/  LEA.HI R30, R17, R6, RZ, 0x17 ;  /* 0x00000006111e7211 */ /* 0x000fe200078fb8ff */
[----:B------:R-:W-:Y:S01]  /*0560*/  IMAD R33, R33, -0xc00, R12 ;  /* 0xfffff40021217824 */ /* 0x000fe200078e020c */
[----:B------:R-:W-:Y:S01]  /*0570*/  SHF.R.U32.HI R8, RZ, 0x1f, R19 ;  /* 0x0000001fff087819 */ /* 0x000fe20000011613 */
[----:B------:R-:W-:Y:S01]  /*0580*/  IMAD R31, R31, -0xc00, R10 ;  /* 0xfffff4001f1f7824 */ /* 0x000fe200078e020a */
[----:B------:R-:W-:Y:S01]  /*0590*/  SGXT R17, R5, 0x1 ;  /* 0x000000010511781a */ /* 0x000fe20000000200 */
[----:B------:R-:W-:Y:S01]  /*05a0*/  IMAD R15, R30, -0xc00, R15 ;  /* 0xfffff4001e0f7824 */ /* 0x000fe200078e020f */
[----:B------:R-:W-:-:S02]  /*05b0*/  LOP3.LUT R5, R3, R0, RZ, 0xfc, !PT ;  /* 0x0000000003057212 */ /* 0x000fc400078efcff */
[----:B------:R-:W-:Y:S02]  /*05c0*/  LEA.HI R35, R7, R18, RZ, 0x17 ;  /* 0x0000001207237211 */ /* 0x000fe400078fb8ff */
[----:B------:R-:W-:Y:S02]  /*05d0*/  LEA.HI R39, R19, R8, RZ, 0x17 ;  /* 0x0000000813277211 */ /* 0x000fe400078fb8ff */
[----:B------:R-:W-:Y:S01]  /*05e0*/  LOP3.LUT R6, R3, 0x10, R0, 0xfe, !PT ;  /* 0x0000001003067812 */ /* 0x000fe200078efe00 */
[----:B------:R-:W-:Y:S01]  /*05f0*/  IMAD R35, R35, -0xc00, R14 ;  /* 0xfffff40023237824 */ /* 0x000fe200078e020e */
[----:B------:R-:W-:Y:S01]  /*0600*/  LOP3.LUT R7, R3, 0x20, R0, 0xfe, !PT ;  /* 0x0000002003077812 */ /* 0x000fe200078efe00 */
[----:B------:R-:W-:Y:S01]  /*0610*/  IMAD R39, R39, -0xc00, R16 ;  /* 0xfffff40027277824 */ /* 0x000fe200078e0210 */
[----:B------:R-:W-:Y:S02]  /*0620*/  LOP3.LUT R8, R3, 0x30, R0, 0xfe, !PT ;  /* 0x0000003003087812 */ /* 0x000fe400078efe00 */
[----:B------:R-:W-:-:S02]  /*0630*/  LEA.HI R18, R17, R5, RZ, 0xc ;  /* 0x0000000511127211 */ /* 0x000fc400078f60ff */
[C---:B------:R-:W-:Y:S02]  /*0640*/  LEA.HI R19, R17.reuse, R6, RZ, 0xc ;  /* 0x0000000611137211 */ /* 0x040fe400078f60ff */
[C---:B------:R-:W-:Y:S02]  /*0650*/  LEA.HI R20, R17.reuse, R7, RZ, 0xc ;  /* 0x0000000711147211 */ /* 0x040fe400078f60ff */
[----:B------:R-:W-:Y:S02]  /*0660*/  LEA.HI R22, R17, R8, RZ, 0xc ;  /* 0x0000000811167211 */ /* 0x000fe400078f60ff */
[----:B------:R-:W-:Y:S02]  /*0670*/  LOP3.LUT R18, R18, 0x3fff000, RZ, 0xc0, !PT ;  /* 0x03fff00012127812 */ /* 0x000fe400078ec0ff */
[----:B------:R-:W-:Y:S02]  /*0680*/  LOP3.LUT R21, R19, 0x3fff000, RZ, 0xc0, !PT ;  /* 0x03fff00013157812 */ /* 0x000fe400078ec0ff */
[----:B------:R-:W-:Y:S01]  /*0690*/  LOP3.LUT R20, R20, 0x3fff000, RZ, 0xc0, !PT ;  /* 0x03fff00014147812 */ /* 0x000fe200078ec0ff */
[----:B------:R-:W-:Y:S01]  /*06a0*/  IMAD.IADD R19, R5, 0x1, -R18 ;  /* 0x0000000105137824 */ /* 0x000fe200078e0a12 */
[----:B------:R-:W-:Y:S01]  /*06b0*/  LOP3.LUT R25, R22, 0x3fff000, RZ, 0xc0, !PT ;  /* 0x03fff00016197812 */ /* 0x000fe200078ec0ff */
[----:B------:R-:W-:Y:S01]  /*06c0*/  IMAD.IADD R21, R6, 0x1, -R21 ;  /* 0x0000000106157824 */ /* 0x000fe200078e0a15 */
[----:B------:R-:W-:Y:S01]  /*06d0*/  LOP3.LUT R5, R3, 0x40, R0, 0xfe, !PT ;  /* 0x0000004003057812 */ /* 0x000fe200078efe00 */
[----:B------:R-:W-:Y:S01]  /*06e0*/  IMAD.IADD R23, R7, 0x1, -R20 ;  /* 0x0000000107177824 */ /* 0x000fe200078e0a14 */
[----:B------:R-:W-:Y:S01]  /*06f0*/  LOP3.LUT R6, R3, 0x50, R0, 0xfe, !PT ;  /* 0x0000005003067812 */ /* 0x000fe200078efe00 */
[----:B------:R-:W-:Y:S01]  /*0700*/  IMAD.IADD R25, R8, 0x1, -R25 ;  /* 0x0000000108197824 */ /* 0x000fe200078e0a19 */
[----:B------:R-:W-:-:S02]  /*0710*/  LOP3.LUT R7, R3, 0x60, R0, 0xfe, !PT ;  /* 0x0000006003077812 */ /* 0x000fc400078efe00 */
[----:B------:R-:W-:Y:S02]  /*0720*/  LOP3.LUT R8, R3, 0x70, R0, 0xfe, !PT ;  /* 0x0000007003087812 */ /* 0x000fe400078efe00 */
[C---:B------:R-:W-:Y:S02]  /*0730*/  LEA.HI R18, R17.reuse, R5, RZ, 0xc ;  /* 0x0000000511127211 */ /* 0x040fe400078f60ff */
[C---:B------:R-:W-:Y:S02]  /*0740*/  LEA.HI R20, R17.reuse, R6, RZ, 0xc ;  /* 0x0000000611147211 */ /* 0x040fe400078f60ff */
[C---:B------:R-:W-:Y:S02]  /*0750*/  LEA.HI R22, R17.reuse, R7, RZ, 0xc ;  /* 0x0000000711167211 */ /* 0x040fe400078f60ff */
[----:B------:R-:W-:Y:S02]  /*0760*/  LEA.HI R17, R17, R8, RZ, 0xc ;  /* 0x0000000811117211 */ /* 0x000fe400078f60ff */
[----:B------:R-:W-:-:S02]  /*0770*/  LOP3.LUT R18, R18, 0x3fff000, RZ, 0xc0, !PT ;  /* 0x03fff00012127812 */ /* 0x000fc400078ec0ff */
[----:B------:R-:W-:Y:S02]  /*0780*/  LOP3.LUT R29, R17, 0x3fff000, RZ, 0xc0, !PT ;  /* 0x03fff000111d7812 */ /* 0x000fe400078ec0ff */
[----:B------:R-:W-:Y:S01]  /*0790*/  LOP3.LUT R27, R20, 0x3fff000, RZ, 0xc0, !PT ;  /* 0x03fff000141b7812 */ /* 0x000fe200078ec0ff */
[----:B------:R-:W-:Y:S01]  /*07a0*/  IMAD.IADD R17, R5, 0x1, -R18 ;  /* 0x0000000105117824 */ /* 0x000fe200078e0a12 */
[----:B------:R-:W-:Y:S01]  /*07b0*/  LOP3.LUT R22, R22, 0x3fff000, RZ, 0xc0, !PT ;  /* 0x03fff00016167812 */ /* 0x000fe200078ec0ff */
[----:B------:R-:W-:Y:S02]  /*07c0*/  IMAD.SHL.U32 R5, R4, 0x8, RZ ;  /* 0x0000000804057824 */ /* 0x000fe400078e00ff */
[----:B------:R-:W-:Y:S02]  /*07d0*/  IMAD.IADD R27, R6, 0x1, -R27 ;  /* 0x00000001061b7824 */ /* 0x000fe400078e0a1b */
[----:B------:R-:W-:Y:S01]  /*07e0*/  IMAD.IADD R7, R7, 0x1, -R22 ;  /* 0x0000000107077824 */ /* 0x000fe200078e0a16 */
[----:B------:R-:W-:Y:S01]  /*07f0*/  LOP3.LUT R6, R5, 0x38, RZ, 0xc0, !PT ;  /* 0x0000003805067812 */ /* 0x000fe200078ec0ff */
[----:B------:R-:W-:-:S04]  /*0800*/  IMAD.IADD R29, R8, 0x1, -R29 ;  /* 0x00000001081d7824 */ /* 0x000fc800078e0a1d */
[--C-:B------:R-:W-:Y:S02]  /*0810*/  IMAD R19, R19, 0x40, R6.reuse ;  /* 0x0000004013137824 */ /* 0x100fe400078e0206 */
[--C-:B------:R-:W-:Y:S02]  /*0820*/  IMAD R21, R21, 0x40, R6.reuse ;  /* 0x0000004015157824 */ /* 0x100fe400078e0206 */
[--C-:B------:R-:W-:Y:S02]  /*0830*/  IMAD R23, R23, 0x40, R6.reuse ;  /* 0x0000004017177824 */ /* 0x100fe400078e0206 */
[--C-:B------:R-:W-:Y:S02]  /*0840*/  IMAD R25, R25, 0x40, R6.reuse ;  /* 0x0000004019197824 */ /* 0x100fe400078e0206 */
[--C-:B------:R-:W-:Y:S02]  /*0850*/  IMAD R45, R9, 0x40, R6.reuse ;  /* 0x00000040092d7824 */ /* 0x100fe400078e0206 */
[----:B------:R-:W-:-:S02]  /*0860*/  IMAD R41, R17, 0x40, R6 ;  /* 0x0000004011297824 */ /* 0x000fc400078e0206 */
[----:B------:R-:W-:Y:S02]  /*0870*/  IMAD R157, R13, 0x40, R6 ;  /* 0x000000400d9d7824 */ /* 0x000fe400078e0206 */
[----:B--2---:R-:W-:-:S04]  /*0880*/  IMAD.WIDE R8, R19, 0x2, R36 ;  /* 0x0000000213087825 */ /* 0x004fc800078e0224 */
[----:B------:R-:W-:Y:S02]  /*0890*/  IMAD R27, R27, 0x40, R6 ;  /* 0x000000401b1b7824 */ /* 0x000fe400078e0206 */
[----:B------:R-:W-:-:S04]  /*08a0*/  IMAD.WIDE R12, R21, 0x2, R36 ;  /* 0x00000002150c7825 */ /* 0x000fc800078e0224 */
[----:B------:R-:W-:Y:S02]  /*08b0*/  IMAD R7, R7, 0x40, R6 ;  /* 0x0000004007077824 */ /* 0x000fe400078e0206 */
[----:B------:R-:W-:-:S04]  /*08c0*/  IMAD.WIDE R16, R23, 0x2, R36 ;  /* 0x0000000217107825 */ /* 0x000fc800078e0224 */
[----:B------:R-:W-:Y:S02]  /*08d0*/  IMAD R43, R29, 0x40, R6 ;  /* 0x000000401d2b7824 */ /* 0x000fe400078e0206 */
[--C-:B------:R-:W-:Y:S01]  /*08e0*/  IMAD.WIDE R20, R25, 0x2, R36.reuse ;  /* 0x0000000219147825 */ /* 0x100fe200078e0224 */
[----:B------:R-:W2:Y:S03]  /*08f0*/  LDG.E.128 R16, desc[UR24][R16.64] ;  /* 0x0000001810107981 */ /* 0x000ea6000c1e1d00 */
[----:B------:R-:W-:Y:S02]  /*0900*/  IMAD.WIDE R24, R41, 0x2, R36 ;  /* 0x0000000229187825 */ /* 0x000fe400078e0224 */
[----:B------:R-:W4:Y:S02]  /*0910*/  LDG.E.128 R20, desc[UR24][R20.64] ;  /* 0x0000001814147981 */ /* 0x000f24000c1e1d00 */
[----:B------:R-:W-:-:S02]  /*0920*/  IMAD R31, R31, 0x40, R6 ;  /* 0x000000401f1f7824 */ /* 0x000fc400078e0206 */
[--C-:B------:R-:W-:Y:S02]  /*0930*/  IMAD R49, R11, 0x40, R6.reuse ;  /* 0x000000400b317824 */ /* 0x100fe400078e0206 */
[----:B------:R-:W-:Y:S01]  /*0940*/  IMAD R153, R33, 0x40, R6 ;  /* 0x0000004021997824 */ /* 0x000fe200078e0206 */
[----:B------:R-:W5:Y:S01]  /*0950*/  LDG.E.128 R8, desc[UR24][R8.64] ;  /* 0x0000001808087981 */ /* 0x000f62000c1e1d00 */
[----:B------:R-:W-:-:S03]  /*0960*/  IMAD.WIDE R28, R27, 0x2, R36 ;  /* 0x000000021b1c7825 */ /* 0x000fc600078e0224 */
[----:B------:R-:W2:Y:S01]  /*0970*/  LDG.E.128 R24, desc[UR24][R24.64] ;  /* 0x0000001818187981 */ /* 0x000ea2000c1e1d00 */
[----:B------:R-:W-:Y:S02]  /*0980*/  IMAD R165, R15, 0x40, R6 ;  /* 0x000000400fa57824 */ /* 0x000fe400078e0206 */
[--C-:B------:R-:W-:Y:S01]  /*0990*/  IMAD.WIDE R32, R7, 0x2, R36.reuse ;  /* 0x0000000207207825 */ /* 0x100fe200078e0224 */
[----:B------:R-:W2:Y:S03]  /*09a0*/  LDG.E.128 R12, desc[UR24][R12.64] ;  /* 0x000000180c0c7981 */ /* 0x000ea6000c1e1d00 */
[----:B------:R-:W-:-:S04]  /*09b0*/  IMAD.WIDE R36, R43, 0x2, R36 ;  /* 0x000000022b247825 */ /* 0x000fc800078e0224 */
[----:B---3--:R-:W-:-:S04]  /*09c0*/  IMAD.WIDE R40, R45, 0x2, R168 ;  /* 0x000000022d287825 */ /* 0x008fc800078e02a8 */
[----:B------:R-:W-:Y:S02]  /*09d0*/  IMAD R161, R35, 0x40, R6 ;  /* 0x0000004023a17824 */ /* 0x000fe400078e0206 */
[--C-:B------:R-:W-:Y:S01]  /*09e0*/  IMAD.WIDE R44, R31, 0x2, R168.reuse ;  /* 0x000000021f2c7825 */ /* 0x100fe200078e02a8 */
[----:B------:R-:W3:Y:S03]  /*09f0*/  LDG.E.128 R32, desc[UR24][R32.64] ;  /* 0x0000001820207981 */ /* 0x000ee6000c1e1d00 */
[----:B------:R-:W-:Y:S01]  /*0a00*/  IMAD.WIDE R48, R49, 0x2, R168 ;  /* 0x0000000231307825 */ /* 0x000fe200078e02a8 */
[----:B------:R-:W3:Y:S03]  /*0a10*/  LDG.E.128 R28, desc[UR24][R28.64] ;  /* 0x000000181c1c7981 */ /* 0x000ee6000c1e1d00 */
[----:B------:R-:W-:Y:S01]  /*0a20*/  IMAD R53, R39, 0x40, R6 ;  /* 0x0000004027357824 */ /* 0x000fe200078e0206 */
[----:B------:R-:W3:Y:S01]  /*0a30*/  LDG.E.128 R40, desc[UR24][R40.64] ;  /* 0x0000001828287981 */ /* 0x000ee2000c1e1d00 */
[----:B------:R-:W-:-:S03]  /*0a40*/  IMAD.WIDE R152, R153, 0x2, R168 ;  /* 0x0000000299987825 */ /* 0x000fc600078e02a8 */
        /* <DEDUP_REMOVED lines=8> */
[----:B------:R-:W3:Y:S04]  /*0ad0*/  LDG.E.128 R156, desc[UR24][R156.64] ;  /* 0x000000189c9c7981 */ /* 0x000ee8000c1e1d00 */
[----:B------:R-:W3:Y:S04]  /*0ae0*/  LDG.E.128 R160, desc[UR24][R160.64] ;  /* 0x00000018a0a07981 */ /* 0x000ee8000c1e1d00 */
[----:B------:R-:W3:Y:S04]  /*0af0*/  LDG.E.128 R164, desc[UR24][R164.64] ;  /* 0x00000018a4a47981 */ /* 0x000ee8000c1e1d00 */
[----:B------:R-:W3:Y:S01]  /*0b00*/  LDG.E.128 R168, desc[UR24][R168.64] ;  /* 0x00000018a8a87981 */ /* 0x000ee2000c1e1d00 */
[----:B------:R-:W-:-:S04]  /*0b10*/  SHF.R.U32.HI R6, RZ, 0x5, R4 ;  /* 0x00000005ff067819 */ /* 0x000fc80000011604 */
[----:B------:R-:W-:Y:S01]  /*0b20*/  LOP3.LUT R54, R6, 0x7fffffc, RZ, 0xc0, !PT ;  /* 0x07fffffc06367812 */ /* 0x000fe200078ec0ff */
[----:B------:R-:W1:Y:S05]  /*0b30*/  S2UR UR4, SR_CgaCtaId ;  /* 0x00000000000479c3 */ /* 0x000e6a0000008800 */
[----:B------:R-:W1:Y:S01]  /*0b40*/  SHFL.IDX PT, R54, R54, RZ, 0x1f ;  /* 0x00001fff36367589 */ /* 0x000e6200000e0000 */
[----:B------:R-:W-:Y:S01]  /*0b50*/  LOP3.LUT R6, R5, 0x38, R4, 0x48, !PT ;  /* 0x0000003805067812 */ /* 0x000fe200078e4804 */
[----:B------:R-:W-:Y:S01]  /*0b60*/  UMOV UR12, 0x400 ;  /* 0x00000400000c7882 */ /* 0x000fe20000000000 */
[----:B------:R-:W-:-:S03]  /*0b70*/  LOP3.LUT R7, R0, 0x20, RZ, 0xfc, !PT ;  /* 0x0000002000077812 */ /* 0x000fc600078efcff */
[----:B------:R-:W-:Y:S01]  /*0b80*/  IMAD.SHL.U32 R57, R6, 0x2, RZ ;  /* 0x0000000206397824 */ /* 0x000fe200078e00ff */
[C---:B------:R-:W-:Y:S02]  /*0b90*/  LOP3.LUT R6, R0.reuse, 0x10, RZ, 0xfc, !PT ;  /* 0x0000001000067812 */ /* 0x040fe400078efcff */
[C---:B------:R-:W-:Y:S02]  /*0ba0*/  LOP3.LUT R52, R0.reuse, 0x30, RZ, 0xfc, !PT ;  /* 0x0000003000347812 */ /* 0x040fe400078efcff */
[C---:B------:R-:W-:Y:S02]  /*0bb0*/  LOP3.LUT R53, R0.reuse, 0x40, RZ, 0xfc, !PT ;  /* 0x0000004000357812 */ /* 0x040fe400078efcff */
[C---:B------:R-:W-:Y:S02]  /*0bc0*/  LOP3.LUT R55, R0.reuse, 0x60, RZ, 0xfc, !PT ;  /* 0x0000006000377812 */ /* 0x040fe400078efcff */
[----:B------:R-:W-:Y:S01]  /*0bd0*/  LOP3.LUT R56, R0, 0x70, RZ, 0xfc, !PT ;  /* 0x0000007000387812 */ /* 0x000fe200078efcff */
[----:B-1----:R-:W-:Y:S01]  /*0be0*/  UPRMT UR12, UR4, 0x654, UR12 ;  /* 0x00000654040c7896 */ /* 0x002fe2000800000c */
[----:B------:R-:W-:Y:S01]  /*0bf0*/  IMAD R6, R6, 0x80, R57 ;  /* 0x0000008006067824 */ /* 0x000fe200078e0239 */
[----:B0-----:R-:W-:-:S02]  /*0c00*/  R2UR UR5, R54 ;  /* 0x00000000360572ca */ /* 0x001fc400000e0000 */
[C---:B------:R-:W-:Y:S01]  /*0c10*/  LOP3.LUT R54, R0.reuse, 0x50, RZ, 0xfc, !PT ;  /* 0x0000005000367812 */ /* 0x040fe200078efcff */
[--C-:B------:R-:W-:Y:S02]  /*0c20*/  IMAD R0, R0, 0x80, R57.reuse ;  /* 0x0000008000007824 */ /* 0x100fe400078e0239 */
[--C-:B------:R-:W-:Y:S02]  /*0c30*/  IMAD R7, R7, 0x80, R57.reuse ;  /* 0x0000008007077824 */ /* 0x100fe400078e0239 */
[--C-:B------:R-:W-:Y:S02]  /*0c40*/  IMAD R172, R52, 0x80, R57.reuse ;  /* 0x0000008034ac7824 */ /* 0x100fe400078e0239 */
[--C-:B------:R-:W-:Y:S02]  /*0c50*/  IMAD R173, R53, 0x80, R57.reuse ;  /* 0x0000008035ad7824 */ /* 0x100fe400078e0239 */
[--C-:B------:R-:W-:Y:S02]  /*0c60*/  IMAD R174, R54, 0x80, R57.reuse ;  /* 0x0000008036ae7824 */ /* 0x100fe400078e0239 */
[----:B------:R-:W-:-:S02]  /*0c70*/  IMAD R175, R55, 0x80, R57 ;  /* 0x0000008037af7824 */ /* 0x000fc400078e0239 */
[----:B------:R-:W-:Y:S01]  /*0c80*/  IMAD R176, R56, 0x80, R57 ;  /* 0x0000008038b07824 */ /* 0x000fe200078e0239 */
[----:B------:R-:W-:Y:S02]  /*0c90*/  USHF.R.U32.HI UR6, URZ, 0x4, UR12 ;  /* 0x000000043f067899 */ /* 0x000fe4000801160c */
[----:B------:R-:W-:Y:S02]  /*0ca0*/  USHF.L.U32 UR5, UR5, 0x7, URZ ;  /* 0x0000000705057899 */ /* 0x000fe4000800063f */
[----:B------:R-:W-:Y:S02]  /*0cb0*/  UIADD3 UR4, UR12, 0x4000, URZ ;  /* 0x000040000c047890 */ /* 0x000fe4000fffe03f */
[----:B------:R-:W-:Y:S02]  /*0cc0*/  ULOP3.LUT UR6, UR6, 0x3fff, URZ, 0xc0, !UPT ;  /* 0x00003fff06067892 */ /* 0x000fe4000f8ec03f */
[----:B------:R-:W-:Y:S02]  /*0cd0*/  ULOP3.LUT UR5, UR5, 0x180, URZ, 0xc0, !UPT ;  /* 0x0000018005057892 */ /* 0x000fe4000f8ec03f */
[----:B------:R-:W-:-:S02]  /*0ce0*/  USHF.R.U32.HI UR4, URZ, 0x4, UR4 ;  /* 0x000000043f047899 */ /* 0x000fc40008011604 */
[----:B------:R-:W-:Y:S02]  /*0cf0*/  UIADD3 UR14, UP0, UR5, UR6, URZ ;  /* 0x00000006050e7290 */ /* 0x000fe4000ff1e03f */
[----:B------:R-:W-:Y:S02]  /*0d00*/  ULOP3.LUT UR4, UR4, 0x3fff, URZ, 0xc0, !UPT ;  /* 0x00003fff04047892 */ /* 0x000fe4000f8ec03f */
[----:B------:R-:W-:Y:S02]  /*0d10*/  UIADD3.X UR15, URZ, URZ, URZ, UP0, !UPT ;  /* 0x0000003f3f0f7290 */ /* 0x000fe400087fe43f */
[----:B------:R-:W-:Y:S02]  /*0d20*/  ULOP3.LUT UR22, UR4, 0x4000000, URZ, 0xfc, !UPT ;  /* 0x0400000004167892 */ /* 0x000fe4000f8efc3f */
[----:B------:R-:W-:Y:S02]  /*0d30*/  ULOP3.LUT UR20, UR14, 0x4000000, URZ, 0xfc, !UPT ;  /* 0x040000000e147892 */ /* 0x000fe4000f8efc3f */
[----:B------:R-:W-:Y:S01]  /*0d40*/  ULOP3.LUT UR21, UR15, 0x40000040, URZ, 0xfc, !UPT ;  /* 0x400000400f157892 */ /* 0x000fe2000f8efc3f */
[----:B------:R-:W-:Y:S01]  /*0d50*/  UMOV UR23, 0x40000040 ;  /* 0x4000004000177882 */ /* 0x000fe20000000000 */
[----:B-----5:R0:W-:Y:S04]  /*0d60*/  STS.128 [R0+UR12], R8 ;  /* 0x0000000800007988 */ /* 0x0201e80008000c0c */
[----:B--2---:R-:W-:Y:S04]  /*0d70*/  STS.128 [R6+UR12], R12 ;  /* 0x0000000c06007988 */ /* 0x004fe80008000c0c */
[----:B------:R-:W-:Y:S04]  /*0d80*/  STS.128 [R7+UR12], R16 ;  /* 0x0000001007007988 */ /* 0x000fe80008000c0c */
[----:B----4-:R-:W-:Y:S01]  /*0d90*/  STS.128 [R172+UR12], R20 ;  /* 0x00000014ac007988 */ /* 0x010fe20008000c0c */
[----:B------:R-:W-:Y:S01]  /*0da0*/  UMOV UR16, 0x4000002 ;  /* 0x0400000200107882 */ /* 0x000fe20000000000 */
[----:B------:R-:W-:Y:S01]  /*0db0*/  UMOV UR17, 0x40000040 ;  /* 0x4000004000117882 */ /* 0x000fe20000000000 */
[----:B------:R-:W-:Y:S01]  /*0dc0*/  UMOV UR5, URZ ;  /* 0x0000003f00057c82 */ /* 0x000fe20008000000 */
[----:B------:R-:W-:Y:S01]  /*0dd0*/  STS.128 [R173+UR12], R24 ;  /* 0x00000018ad007988 */ /* 0x000fe20008000c0c */
[----:B------:R-:W-:Y:S01]  /*0de0*/  UMOV UR8, 0x4000004 ;  /* 0x0400000400087882 */ /* 0x000fe20000000000 */
[----:B------:R-:W-:Y:S01]  /*0df0*/  UMOV UR9, 0x40000040 ;  /* 0x4000004000097882 */ /* 0x000fe20000000000 */
[----:B0-----:R-:W-:Y:S01]  /*0e00*/  SHF.R.U32.HI R8, RZ, 0x4, R4 ;  /* 0x00000004ff087819 */ /* 0x001fe20000011604 */
[----:B------:R-:W0:Y:S01]  /*0e10*/  LDC.64 R10, c[0x0][0x220] ;  /* 0x00008800ff0a7b82 */ /* 0x000e220000000a00 */
[----:B---3--:R-:W-:Y:S04]  /*0e20*/  STS.128 [R174+UR12], R28 ;  /* 0x0000001cae007988 */ /* 0x008fe80008000c0c */
[----:B------:R-:W-:Y:S04]  /*0e30*/  STS.128 [R175+UR12], R32 ;  /* 0x00000020af007988 */ /* 0x000fe80008000c0c */
[----:B------:R-:W-:Y:S04]  /*0e40*/  STS.128 [R176+UR12], R36 ;  /* 0x00000024b0007988 */ /* 0x000fe80008000c0c */
[----:B------:R-:W-:Y:S04]  /*0e50*/  STS.128 [R0+UR12+0x4000], R40 ;  /* 0x0040002800007988 */ /* 0x000fe80008000c0c */
[----:B------:R-:W-:Y:S04]  /*0e60*/  STS.128 [R6+UR12+0x4000], R44 ;  /* 0x0040002c06007988 */ /* 0x000fe80008000c0c */
[----:B------:R1:W-:Y:S04]  /*0e70*/  STS.128 [R7+UR12+0x4000], R48 ;  /* 0x0040003007007988 */ /* 0x0003e80008000c0c */
[----:B------:R-:W-:Y:S04]  /*0e80*/  STS.128 [R172+UR12+0x4000], R152 ;  /* 0x00400098ac007988 */ /* 0x000fe80008000c0c */
[----:B------:R-:W-:Y:S04]  /*0e90*/  STS.128 [R173+UR12+0x4000], R156 ;  /* 0x0040009cad007988 */ /* 0x000fe80008000c0c */
[----:B------:R-:W-:Y:S04]  /*0ea0*/  STS.128 [R174+UR12+0x4000], R160 ;  /* 0x004000a0ae007988 */ /* 0x000fe80008000c0c */
[----:B------:R-:W-:Y:S04]  /*0eb0*/  STS.128 [R175+UR12+0x4000], R164 ;  /* 0x004000a4af007988 */ /* 0x000fe80008000c0c */
[----:B------:R-:W-:Y:S01]  /*0ec0*/  STS.128 [R176+UR12+0x4000], R168 ;  /* 0x004000a8b0007988 */ /* 0x000fe20008000c0c */
[----:B------:R2:W-:Y:S06]  /*0ed0*/  MEMBAR.ALL.CTA ;  /* 0x0000000000007992 */ /* 0x0005ec0000008000 */
[----:B--2---:R-:W2:Y:S02]  /*0ee0*/  FENCE.VIEW.ASYNC.S ;  /* 0x00000000000073c6 */ /* 0x004ea40000000000 */
[----:B--2---:R-:W-:Y:S06]  /*0ef0*/  BAR.SYNC.DEFER_BLOCKING 0x0 ;  /* 0x0000000000007b1d */ /* 0x004fec0000010000 */
[----:B-1----:R-:W-:-:S06]  /*0f00*/  WARPGROUP.ARRIVE ;  /* 0x00000000000079c5 */ /* 0x002fcc0000000000 */
[----:B------:R-:W-:Y:S01]  /*0f10*/  HGMMA.64x128x16.F32.BF16 R88, gdesc[UR20], RZ, !UPT ;  /* 0x01e00000145879f0 */ /* 0x000fe2000c7018ff */
[----:B------:R-:W-:Y:S02]  /*0f20*/  UIADD3.64 UR18, UR4, UR16, URZ ;  /* 0x0000001004127297 */ /* 0x000fe4000fffe03f */
[----:B------:R-:W-:Y:S02]  /*0f30*/  UIADD3.64 UR16, UR14, UR16, URZ ;  /* 0x000000100e107297 */ /* 0x000fe4000fffe03f */
[----:B------:R-:W-:Y:S02]  /*0f40*/  UIADD3.64 UR10, UR4, UR8, URZ ;  /* 0x00000008040a7297 */ /* 0x000fe4000fffe03f */
[----:B------:R-:W-:-:S05]  /*0f50*/  UIADD3.64 UR8, UR14, UR8, URZ ;  /* 0x000000080e087297 */ /* 0x000fca000fffe03f */
[----:B------:R-:W-:Y:S01]  /*0f60*/  HGMMA.64x128x16.F32.BF16 R88, gdesc[UR16], R88 ;  /* 0x01e00000105879f0 */ /* 0x000fe20008701858 */
[----:B------:R-:W-:Y:S01]  /*0f70*/  UMOV UR20, 0x4000200 ;  /* 0x0400020000147882 */ /* 0x000fe20000000000 */
[----:B------:R-:W-:Y:S02]  /*0f80*/  UMOV UR21, 0x40000040 ;  /* 0x4000004000157882 */ /* 0x000fe40000000000 */
[----:B------:R-:W-:-:S08]  /*0f90*/  UIADD3.64 UR20, UR14, UR20, URZ ;  /* 0x000000140e147297 */ /* 0x000fd0000fffe03f */
[----:B------:R-:W-:Y:S01]  /*0fa0*/  HGMMA.64x128x16.F32.BF16 R88, gdesc[UR8], R88 ;  /* 0x01e00000085879f0 */ /* 0x000fe20008701858 */
[----:B------:R-:W-:Y:S01]  /*0fb0*/  UMOV UR8, 0x4000006 ;  /* 0x0400000600087882 */ /* 0x000fe20000000000 */
[----:B------:R-:W-:Y:S02]  /*0fc0*/  UMOV UR9, 0x40000040 ;  /* 0x4000004000097882 */ /* 0x000fe40000000000 */
[----:B------:R-:W-:Y:S02]  /*0fd0*/  UIADD3.64 UR6, UR4, UR8, URZ ;  /* 0x0000000804067297 */ /* 0x000fe4000fffe03f */
[----:B------:R-:W-:Y:S01]  /*0fe0*/  UIADD3.64 UR4, UR14, UR8, URZ ;  /* 0x000000080e047297 */ /* 0x000fe2000fffe03f */
[----:B------:R-:W-:Y:S01]  /*0ff0*/  UMOV UR16, 0x4000202 ;  /* 0x0400020200107882 */ /* 0x000fe20000000000 */
[----:B------:R-:W-:-:S07]  /*1000*/  UMOV UR17, 0x40000040 ;  /* 0x4000004000117882 */ /* 0x000fce0000000000 */
[----:B------:R-:W-:-:S12]  /*1010*/  HGMMA.64x128x16.F32.BF16 R88, gdesc[UR4], R88 ;  /* 0x01e00000045879f0 */ /* 0x000fd80008701858 */
[----:B------:R-:W-:Y:S01]  /*1020*/  HGMMA.64x128x16.F32.BF16 R24, gdesc[UR20], RZ, !UPT ;  /* 0x01e00000141879f0 */ /* 0x000fe2000c7018ff */
[----:B------:R-:W-:Y:S01]  /*1030*/  UIADD3.64 UR16, UR14, UR16, URZ ;  /* 0x000000100e107297 */ /* 0x000fe2000fffe03f */
[----:B------:R-:W-:Y:S01]  /*1040*/  UMOV UR8, 0x4000204 ;  /* 0x0400020400087882 */ /* 0x000fe20000000000 */
[----:B------:R-:W-:Y:S02]  /*1050*/  UMOV UR9, 0x40000040 ;  /* 0x4000004000097882 */ /* 0x000fe40000000000 */
[----:B------:R-:W-:-:S07]  /*1060*/  UIADD3.64 UR8, UR14, UR8, URZ ;  /* 0x000000080e087297 */ /* 0x000fce000fffe03f */
[----:B------:R-:W-:Y:S01]  /*1070*/  HGMMA.64x128x16.F32.BF16 R24, gdesc[UR16], R24 ;  /* 0x01e00000101879f0 */ /* 0x000fe20008701818 */
[----:B------:R-:W-:Y:S01]  /*1080*/  UMOV UR4, 0x4000206 ;  /* 0x0400020600047882 */ /* 0x000fe20000000000 */
[----:B------:R-:W-:Y:S02]  /*1090*/  UMOV UR5, 0x40000040 ;  /* 0x4000004000057882 */ /* 0x000fe40000000000 */
[----:B------:R-:W-:-:S08]  /*10a0*/  UIADD3.64 UR4, UR14, UR4, URZ ;  /* 0x000000040e047297 */ /* 0x000fd0000fffe03f */
[----:B------:R-:W-:Y:S01]  /*10b0*/  HGMMA.64x128x16.F32.BF16 R24, gdesc[UR8], R24 ;  /* 0x01e00000081879f0 */ /* 0x000fe20008701818 */
[----:B------:R-:W-:-:S11]  /*10c0*/  SHF.R.U32.HI R0, RZ, 0x5, R4 ;  /* 0x00000005ff007819 */ /* 0x000fd60000011604 */
[----:B------:R-:W-:Y:S01]  /*10d0*/  HGMMA.64x128x16.F32.BF16 R24, gdesc[UR4], R24, gsb0 ;  /* 0x01e00000041879f0 */ /* 0x000fe20008001818 */
[----:B------:R-:W-:Y:S02]  /*10e0*/  SGXT.U32 R0, R0, 0x2 ;  /* 0x000000020000781a */ /* 0x000fe40000000000 */
[----:B------:R-:W-:Y:S01]  /*10f0*/  SHF.R.U32.HI R6, RZ, 0x2, R4 ;  /* 0x00000002ff067819 */ /* 0x000fe20000011604 */
[----:B------:R-:W-:Y:S02]  /*1100*/  IMAD.SHL.U32 R7, R4, 0x2, RZ ;  /* 0x0000000204077824 */ /* 0x000fe400078e00ff */
[----:B------:R-:W-:Y:S01]  /*1110*/  IMAD.SHL.U32 R9, R0, 0x10, RZ ;  /* 0x0000001000097824 */ /* 0x000fe200078e00ff */
[----:B------:R-:W-:Y:S02]  /*1120*/  SGXT.U32 R6, R6, 0x3 ;  /* 0x000000030606781a */ /* 0x000fe40000000000 */
[----:B------:R-:W-:Y:S02]  /*1130*/  LOP3.LUT R7, R7, 0x6, RZ, 0xc0, !PT ;  /* 0x0000000607077812 */ /* 0x000fe400078ec0ff */
[----:B------:R-:W-:Y:S01]  /*1140*/  LOP3.LUT R6, R9, R6, RZ, 0xfc, !PT ;  /* 0x0000000609067212 */ /* 0x000fe200078efcff */
[----:B------:R-:W-:-:S04]  /*1150*/  IMAD.SHL.U32 R9, R0, 0x2, RZ ;  /* 0x0000000200097824 */ /* 0x000fc800078e00ff */
[----:B------:R-:W-:-:S05]  /*1160*/  IMAD R0, R6, 0x88, R7 ;  /* 0x0000008806007824 */ /* 0x000fca00078e0207 */
[----:B------:R-:W-:Y:S02]  /*1170*/  LEA R0, R0, UR12, 0x2 ;  /* 0x0000000c00007c11 */ /* 0x000fe4000f8e10ff */
[----:B------:R-:W-:Y:S02]  /*1180*/  SGXT.U32 R8, R8, 0x1 ;  /* 0x000000010808781a */ /* 0x000fe40000000000 */
[----:B------:R-:W-:Y:S02]  /*1190*/  LOP3.LUT R6, R5, 0x78, RZ, 0xc0, !PT ;  /* 0x0000007805067812 */ /* 0x000fe400078ec0ff */
[----:B------:R-:W-:-:S05]  /*11a0*/  LOP3.LUT R9, R9, R8, RZ, 0xfc, !PT ;  /* 0x0000000809097212 */ /* 0x000fca00078efcff */
[----:B------:R-:W-:-:S05]  /*11b0*/  IMAD R6, R9, 0x88, R6 ;  /* 0x0000008809067824 */ /* 0x000fca00078e0206 */
[----:B------:R-:W-:Y:S02]  /*11c0*/  LEA R8, R6, UR12, 0x2 ;  /* 0x0000000c06087c11 */ /* 0x000fe4000f8e10ff */
[----:B------:R-:W-:-:S04]  /*11d0*/  SHF.R.U32.HI R4, RZ, 0x4, R4 ;  /* 0x00000004ff047819 */ /* 0x000fc80000011604 */
[----:B------:R-:W-:-:S04]  /*11e0*/  SGXT.U32 R4, R4, 0x3 ;  /* 0x000000030404781a */ /* 0x000fc80000000000 */
[----:B------:R-:W-:Y:S01]  /*11f0*/  LOP3.LUT R3, R3, R4, RZ, 0xfc, !PT ;  /* 0x0000000403037212 */ /* 0x000fe200078efcff */
[----:B------:R-:W-:Y:S02]  /*1200*/  WARPGROUP.DEPBAR.LE gsb0, 0x0 ;  /* 0x00008000000079c5 */ /* 0x000fe40000010000 */
[----:B------:R-:W-:Y:S06]  /*1210*/  BAR.SYNC.DEFER_BLOCKING 0x0 ;  /* 0x0000000000007b1d */ /* 0x000fec0000010000 */
[----:B------:R-:W-:Y:S04]  /*1220*/  STS.64 [R0], R88 ;  /* 0x0000005800007388 */ /* 0x000fe80000000a00 */
[----:B------:R-:W-:Y:S04]  /*1230*/  STS.64 [R0+0x1100], R90 ;  /* 0x0011005a00007388 */ /* 0x000fe80000000a00 */
        /* <DEDUP_REMOVED lines=20> */
[----:B------:R1:W-:Y:S04]  /*1380*/  STS.64 [R0+0x160], R132 ;  /* 0x0001608400007388 */ /* 0x0003e80000000a00 */
        /* <DEDUP_REMOVED lines=8> */
[----:B------:R-:W-:Y:S01]  /*1410*/  STS.64 [R0+0x12e0], R150 ;  /* 0x0012e09600007388 */ /* 0x000fe20000000a00 */
[----:B------:R-:W-:Y:S06]  /*1420*/  BAR.SYNC.DEFER_BLOCKING 0x0 ;  /* 0x0000000000007b1d */ /* 0x000fec0000010000 */
[----:B------:R-:W2:Y:S04]  /*1430*/  LDS.128 R128, [R8] ;  /* 0x0000000008807984 */ /* 0x000ea80000000c00 */
[----:B------:R-:W3:Y:S01]  /*1440*/  LDS.128 R12, [R8+0x10] ;  /* 0x00001000080c7984 */ /* 0x000ee20000000c00 */
[----:B-1----:R-:W-:-:S02]  /*1450*/  LOP3.LUT R132, R2, 0x78, R5, 0xf8, !PT ;  /* 0x0000007802847812 */ /* 0x002fc400078ef805 */
[C---:B------:R-:W-:Y:S01]  /*1460*/  LOP3.LUT R4, R3.reuse, 0x18, RZ, 0xfc, !PT ;  /* 0x0000001803047812 */ /* 0x040fe200078efcff */
[----:B------:R-:W1:Y:S01]  /*1470*/  LDS.128 R124, [R8+0x1100] ;  /* 0x00110000087c7984 */ /* 0x000e620000000c00 */
[C---:B------:R-:W-:Y:S02]  /*1480*/  LOP3.LUT R5, R3.reuse, 0x20, RZ, 0xfc, !PT ;  /* 0x0000002003057812 */ /* 0x040fe400078efcff */
[----:B------:R-:W-:Y:S01]  /*1490*/  LOP3.LUT R6, R3, 0x28, RZ, 0xfc, !PT ;  /* 0x0000002803067812 */ /* 0x000fe200078efcff */
[----:B------:R-:W4:Y:S01]  /*14a0*/  LDS.128 R120, [R8+0x1110] ;  /* 0x0011100008787984 */ /* 0x000f220000000c00 */
[----:B------:R-:W-:-:S03]  /*14b0*/  ISETP.GE.AND P0, PT, R132, 0xc00, PT ;  /* 0x00000c008400780c */ /* 0x000fc60003f06270 */
[----:B------:R-:W5:Y:S01]  /*14c0*/  LDS.128 R116, [R8+0x2200] ;  /* 0x0022000008747984 */ /* 0x000f620000000c00 */
[----:B------:R-:W-:Y:S02]  /*14d0*/  ISETP.LT.AND P6, PT, R4, 0x1000, !P0 ;  /* 0x000010000400780c */ /* 0x000fe400047c1270 */
[----:B------:R-:W-:Y:S01]  /*14e0*/  ISETP.LT.AND P5, PT, R5, 0x1000, !P0 ;  /* 0x000010000500780c */ /* 0x000fe200047a1270 */
[----:B------:R-:W-:Y:S01]  /*14f0*/  LDS.128 R112, [R8+0x2210] ;  /* 0x0022100008707984 */ /* 0x000fe20000000c00 */
[----:B------:R-:W-:-:S03]  /*1500*/  ISETP.LT.AND P4, PT, R6, 0x1000, !P0 ;  /* 0x000010000600780c */ /* 0x000fc60004781270 */
[----:B------:R-:W0:Y:S04]  /*1510*/  LDS.128 R108, [R8+0x3300] ;  /* 0x00330000086c7984 */ /* 0x000e280000000c00 */
[----:B------:R-:W-:Y:S04]  /*1520*/  LDS.128 R104, [R8+0x3310] ;  /* 0x0033100008687984 */ /* 0x000fe80000000c00 */
[----:B------:R-:W-:Y:S04]  /*1530*/  LDS.128 R100, [R8+0x4400] ;  /* 0x0044000008647984 */ /* 0x000fe80000000c00 */
[----:B------:R-:W-:Y:S01]  /*1540*/  LDS.128 R96, [R8+0x4410] ;  /* 0x0044100008607984 */ /* 0x000fe20000000c00 */
[----:B--2---:R-:W-:-:S03]  /*1550*/  F2FP.BF16.F32.PACK_AB R128, R129, R128 ;  /* 0x000000808180723e */ /* 0x004fc600000010ff */
[----:B------:R-:W2:Y:S01]  /*1560*/  LDS.128 R92, [R8+0x5500] ;  /* 0x00550000085c7984 */ /* 0x000ea20000000c00 */
[----:B------:R-:W-:Y:S02]  /*1570*/  F2FP.BF16.F32.PACK_AB R129, R131, R130 ;  /* 0x000000828381723e */ /* 0x000fe400000010ff */
[----:B---3--:R-:W-:Y:S01]  /*1580*/  F2FP.BF16.F32.PACK_AB R130, R13, R12 ;  /* 0x0000000c0d82723e */ /* 0x008fe200000010ff */
[----:B------:R-:W3:Y:S01]  /*1590*/  LDS.128 R88, [R8+0x6600] ;  /* 0x0066000008587984 */ /* 0x000ee20000000c00 */
[----:B------:R-:W-:-:S03]  /*15a0*/  F2FP.BF16.F32.PACK_AB R131, R15, R14 ;  /* 0x0000000e0f83723e */ /* 0x000fc600000010ff */
[----:B------:R-:W0:Y:S04]  /*15b0*/  LDS.128 R12, [R8+0x5510] ;  /* 0x00551000080c7984 */ /* 0x000e280000000c00 */
[----:B------:R-:W0:Y:S04]  /*15c0*/  LDS.128 R20, [R8+0x6610] ;  /* 0x0066100008147984 */ /* 0x000e280000000c00 */
[----:B------:R-:W0:Y:S04]  /*15d0*/  LDS.128 R16, [R8+0x7700] ;  /* 0x0077000008107984 */ /* 0x000e280000000c00 */
[----:B------:R-:W0:Y:S01]  /*15e0*/  LDS.128 R4, [R8+0x7710] ;  /* 0x0077100008047984 */ /* 0x000e220000000c00 */
[----:B------:R-:W-:Y:S01]  /*15f0*/  BAR.SYNC.DEFER_BLOCKING 0x0 ;  /* 0x0000000000007b1d */ /* 0x000fe20000010000 */
[----:B------:R-:W-:-:S02]  /*1600*/  LOP3.LUT R2, R3, 0x8, RZ, 0xfc, !PT ;  /* 0x0000000803027812 */ /* 0x000fc400078efcff */
[C---:B------:R-:W-:Y:S02]  /*1610*/  ISETP.LT.AND P3, PT, R3.reuse, 0x1000, !P0 ;  /* 0x000010000300780c */ /* 0x040fe40004761270 */
[----:B------:R-:W-:Y:S02]  /*1620*/  ISETP.LT.AND P2, PT, R2, 0x1000, !P0 ;  /* 0x000010000200780c */ /* 0x000fe40004741270 */
[C---:B------:R-:W-:Y:S01]  /*1630*/  LOP3.LUT R2, R3.reuse, 0x10, RZ, 0xfc, !PT ;  /* 0x0000001003027812 */ /* 0x040fe200078efcff */
[----:B------:R1:W-:Y:S04]  /*1640*/  STS.64 [R0], R24 ;  /* 0x0000001800007388 */ /* 0x0003e80000000a00 */
[----:B------:R2:W-:Y:S04]  /*1650*/  STS.64 [R0+0x1100], R26 ;  /* 0x0011001a00007388 */ /* 0x0005e80000000a00 */
[----:B------:R0:W-:Y:S04]  /*1660*/  STS.64 [R0+0x20], R28 ;  /* 0x0000201c00007388 */ /* 0x0001e80000000a00 */
[----:B------:R0:W-:Y:S01]  /*1670*/  STS.64 [R0+0x1120], R30 ;  /* 0x0011201e00007388 */ /* 0x0001e20000000a00 */
[----:B-1----:R-:W1:Y:S03]  /*1680*/  LDC.64 R24, c[0x0][0x220] ;  /* 0x00008800ff187b82 */ /* 0x002e660000000a00 */
[----:B------:R0:W-:Y:S04]  /*1690*/  STS.64 [R0+0x40], R32 ;  /* 0x0000402000007388 */ /* 0x0001e80000000a00 */
[----:B------:R-:W-:Y:S01]  /*16a0*/  STS.64 [R0+0x1140], R34 ;  /* 0x0011402200007388 */ /* 0x000fe20000000a00 */
[----:B--2---:R-:W2:Y:S03]  /*16b0*/  LDC.64 R26, c[0x0][0x220] ;  /* 0x00008800ff1a7b82 */ /* 0x004ea60000000a00 */
        /* <DEDUP_REMOVED lines=26> */
[----:B------:R-:W-:Y:S01]  /*1860*/  ISETP.LT.AND P1, PT, R2, 0x1000, !P0 ;  /* 0x000010000200780c */ /* 0x000fe20004721270 */
[----:B0-----:R-:W0:Y:S08]  /*1870*/  LDC.64 R28, c[0x0][0x220] ;  /* 0x00008800ff1c7b82 */ /* 0x001e300000000a00 */
[----:B------:R-:W-:Y:S01]  /*1880*/  BAR.SYNC.DEFER_BLOCKING 0x0 ;  /* 0x0000000000007b1d */ /* 0x000fe20000010000 */
[----:B------:R-:W-:-:S07]  /*1890*/  IMAD R2, R3, 0xc00, R132 ;  /* 0x00000c0003027824 */ /* 0x000fce00078e0284 */
[----:B------:R-:W0:Y:S01]  /*18a0*/  LDC.64 R30, c[0x0][0x220] ;  /* 0x00008800ff1e7b82 */ /* 0x000e220000000a00 */
[C---:B------:R-:W-:Y:S01]  /*18b0*/  IMAD.WIDE R10, R2.reuse, 0x2, R10 ;  /* 0x00000002020a7825 */ /* 0x040fe200078e020a */
[----:B------:R-:W-:Y:S02]  /*18c0*/  LOP3.LUT R9, R3, 0x30, RZ, 0xfc, !PT ;  /* 0x0000003003097812 */ /* 0x000fe400078efcff */
[----:B------:R-:W-:Y:S02]  /*18d0*/  F2FP.BF16.F32.PACK_AB R124, R125, R124 ;  /* 0x0000007c7d7c723e */ /* 0x000fe400000010ff */
[----:B------:R-:W-:Y:S02]  /*18e0*/  F2FP.BF16.F32.PACK_AB R125, R127, R126 ;  /* 0x0000007e7f7d723e */ /* 0x000fe400000010ff */
[----:B------:R-:W0:Y:S01]  /*18f0*/  LDC.64 R32, c[0x0][0x220] ;  /* 0x00008800ff207b82 */ /* 0x000e220000000a00 */
[----:B----4-:R-:W-:Y:S02]  /*1900*/  F2FP.BF16.F32.PACK_AB R126, R121, R120 ;  /* 0x00000078797e723e */ /* 0x010fe400000010ff */
[----:B------:R-:W-:Y:S01]  /*1910*/  F2FP.BF16.F32.PACK_AB R127, R123, R122 ;  /* 0x0000007a7b7f723e */ /* 0x000fe200000010ff */
[----:B------:R1:W-:Y:S01]  /*1920*/  @P3 STG.E.128 desc[UR24][R10.64], R128 ;  /* 0x000000800a003986 */ /* 0x0003e2000c101d18 */
[----:B------:R-:W-:Y:S01]  /*1930*/  ISETP.LT.AND P3, PT, R9, 0x1000, !P0 ;  /* 0x000010000900780c */ /* 0x000fe20004761270 */
[----:B------:R-:W-:-:S02]  /*1940*/  VIADD R9, R2, 0x6000 ;  /* 0x0000600002097836 */ /* 0x000fc40000000000 */
[----:B------:R-:W4:Y:S01]  /*1950*/  LDS.128 R36, [R8] ;  /* 0x0000000008247984 */ /* 0x000f220000000c00 */
[----:B-----5:R-:W-:Y:S02]  /*1960*/  F2FP.BF16.F32.PACK_AB R116, R117, R116 ;  /* 0x000000747574723e */ /* 0x020fe400000010ff */
[----:B------:R-:W-:Y:S01]  /*1970*/  F2FP.BF16.F32.PACK_AB R117, R119, R118 ;  /* 0x000000767775723e */ /* 0x000fe200000010ff */
[----:B------:R-:W-:Y:S01]  /*1980*/  LDS.128 R40, [R8+0x1110] ;  /* 0x0011100008287984 */ /* 0x000fe20000000c00 */
[----:B------:R-:W-:Y:S02]  /*1990*/  F2FP.BF16.F32.PACK_AB R108, R109, R108 ;  /* 0x0000006c6d6c723e */ /* 0x000fe400000010ff */
[----:B------:R-:W-:Y:S01]  /*19a0*/  F2FP.BF16.F32.PACK_AB R118, R113, R112 ;  /* 0x000000707176723e */ /* 0x000fe200000010ff */
[----:B------:R-:W-:Y:S01]  /*19b0*/  LDS.128 R48, [R8+0x3300] ;  /* 0x0033000008307984 */ /* 0x000fe20000000c00 */
[----:B------:R-:W-:Y:S02]  /*19c0*/  F2FP.BF16.F32.PACK_AB R92, R93, R92 ;  /* 0x0000005c5d5c723e */ /* 0x000fe400000010ff */
[----:B---3--:R-:W-:Y:S01]  /*19d0*/  F2FP.BF16.F32.PACK_AB R88, R89, R88 ;  /* 0x000000585958723e */ /* 0x008fe200000010ff */
[----:B------:R-:W-:Y:S01]  /*19e0*/  LDS.128 R44, [R8+0x2210] ;  /* 0x00221000082c7984 */ /* 0x000fe20000000c00 */
[----:B-1----:R-:W-:Y:S01]  /*19f0*/  IMAD.WIDE R10, R9, 0x2, R24 ;  /* 0x00000002090a7825 */ /* 0x002fe200078e0218 */
[----:B------:R-:W-:-:S02]  /*1a00*/  F2FP.BF16.F32.PACK_AB R100, R101, R100 ;  /* 0x000000646564723e */ /* 0x000fc400000010ff */
[----:B------:R-:W-:Y:S01]  /*1a10*/  LDS.128 R60, [R8+0x5500] ;  /* 0x00550000083c7984 */ /* 0x000fe20000000c00 */
[C---:B------:R-:W-:Y:S02]  /*1a20*/  VIADD R25, R2.reuse, 0xc000 ;  /* 0x0000c00002197836 */ /* 0x040fe40000000000 */
[----:B------:R-:W-:Y:S01]  /*1a30*/  VIADD R9, R2, 0x12000 ;  /* 0x0001200002097836 */ /* 0x000fe20000000000 */
[----:B------:R1:W-:Y:S01]  /*1a40*/  @P2 STG.E.128 desc[UR24][R10.64], R124 ;  /* 0x0000007c0a002986 */ /* 0x0003e2000c101d18 */
[----:B------:R-:W-:Y:S01]  /*1a50*/  F2FP.BF16.F32.PACK_AB R119, R115, R114 ;  /* 0x000000727377723e */ /* 0x000fe200000010ff */
[----:B--2---:R-:W-:Y:S01]  /*1a60*/  IMAD.WIDE R24, R25, 0x2, R26 ;  /* 0x0000000219187825 */ /* 0x004fe200078e021a */
[----:B------:R-:W-:Y:S01]  /*1a70*/  F2FP.BF16.F32.PACK_AB R109, R111, R110 ;  /* 0x0000006e6f6d723e */ /* 0x000fe200000010ff */
[----:B------:R-:W-:Y:S01]  /*1a80*/  LDS.128 R52, [R8+0x3310] ;  /* 0x0033100008347984 */ /* 0x000fe20000000c00 */
[----:B------:R-:W-:Y:S01]  /*1a90*/  F2FP.BF16.F32.PACK_AB R110, R105, R104 ;  /* 0x00000068696e723e */ /* 0x000fe200000010ff */
[----:B0-----:R-:W-:Y:S01]  /*1aa0*/  IMAD.WIDE R26, R9, 0x2, R28 ;  /* 0x00000002091a7825 */ /* 0x001fe200078e021c */
[----:B------:R-:W-:Y:S01]  /*1ab0*/  F2FP.BF16.F32.PACK_AB R111, R107, R106 ;  /* 0x0000006a6b6f723e */ /* 0x000fe200000010ff */
[----:B------:R0:W-:Y:S01]  /*1ac0*/  @P1 STG.E.128 desc[UR24][R24.64], R116 ;  /* 0x0000007418001986 */ /* 0x0001e2000c101d18 */
[----:B------:R-:W-:-:S02]  /*1ad0*/  LOP3.LUT R9, R3, 0x40, RZ, 0xfc, !PT ;  /* 0x0000004003097812 */ /* 0x000fc400078efcff */
[----:B------:R-:W-:Y:S01]  /*1ae0*/  LOP3.LUT R0, R3, 0x38, RZ, 0xfc, !PT ;  /* 0x0000003803007812 */ /* 0x000fe200078efcff */
[----:B------:R-:W-:Y:S04]  /*1af0*/  LDS.128 R56, [R8+0x4410] ;  /* 0x0044100008387984 */ /* 0x000fe80000000c00 */
[----:B------:R-:W-:Y:S01]  /*1b00*/  LDS.128 R64, [R8+0x7710] ;  /* 0x0077100008407984 */ /* 0x000fe20000000c00 */
[----:B-1----:R-:W-:-:S04]  /*1b10*/  VIADD R11, R2, 0x18000 ;  /* 0x00018000020b7836 */ /* 0x002fc80000000000 */
[----:B------:R-:W-:Y:S02]  /*1b20*/  IMAD.WIDE R10, R11, 0x2, R30 ;  /* 0x000000020b0a7825 */ /* 0x000fe400078e021e */
[----:B------:R-:W1:Y:S01]  /*1b30*/  LDS.128 R28, [R8+0x10] ;  /* 0x00001000081c7984 */ /* 0x000e620000000c00 */
[----:B0-----:R-:W0:Y:S03]  /*1b40*/  LDC.64 R24, c[0x0][0x220] ;  /* 0x00008800ff187b82 */ /* 0x001e260000000a00 */
[----:B------:R2:W-:Y:S01]  /*1b50*/  @P6 STG.E.128 desc[UR24][R26.64], R108 ;  /* 0x0000006c1a006986 */ /* 0x0005e2000c101d18 */
[----:B------:R-:W-:Y:S01]  /*1b60*/  ISETP.LT.AND P1, PT, R9, 0x1000, !P0 ;  /* 0x000010000900780c */ /* 0x000fe20004721270 */
[----:B------:R-:W-:Y:S01]  /*1b70*/  VIADD R9, R2, 0x1e000 ;  /* 0x0001e00002097836 */ /* 0x000fe20000000000 */
[----:B------:R-:W-:Y:S02]  /*1b80*/  F2FP.BF16.F32.PACK_AB R93, R95, R94 ;  /* 0x0000005e5f5d723e */ /* 0x000fe400000010ff */
[----:B------:R-:W-:Y:S01]  /*1b90*/  F2FP.BF16.F32.PACK_AB R94, R13, R12 ;  /* 0x0000000c0d5e723e */ /* 0x000fe200000010ff */
[----:B------:R-:W-:Y:S01]  /*1ba0*/  IMAD.WIDE R12, R9, 0x2, R32 ;  /* 0x00000002090c7825 */ /* 0x000fe200078e0220 */
[----:B------:R-:W-:Y:S01]  /*1bb0*/  F2FP.BF16.F32.PACK_AB R89, R91, R90 ;  /* 0x0000005a5b59723e */ /* 0x000fe200000010ff */
[----:B------:R-:W3:Y:S01]  /*1bc0*/  LDS.128 R32, [R8+0x1100] ;  /* 0x0011000008207984 */ /* 0x000ee20000000c00 */
[----:B------:R-:W-:Y:S01]  /*1bd0*/  F2FP.BF16.F32.PACK_AB R90, R21, R20 ;  /* 0x00000014155a723e */ /* 0x000fe200000010ff */
[----:B--2---:R-:W2:Y:S01]  /*1be0*/  LDC.64 R26, c[0x0][0x220] ;  /* 0x00008800ff1a7b82 */ /* 0x004ea20000000a00 */
[----:B------:R-:W-:-:S02]  /*1bf0*/  F2FP.BF16.F32.PACK_AB R20, R17, R16 ;  /* 0x000000101114723e */ /* 0x000fc400000010ff */
[----:B------:R-:W-:Y:S02]  /*1c00*/  F2FP.BF16.F32.PACK_AB R101, R103, R102 ;  /* 0x000000666765723e */ /* 0x000fe400000010ff */
[----:B------:R-:W-:-:S03]  /*1c10*/  F2FP.BF16.F32.PACK_AB R102, R97, R96 ;  /* 0x000000606166723e */ /* 0x000fc600000010ff */
[----:B------:R-:W5:Y:S01]  /*1c20*/  LDC.64 R16, c[0x0][0x220] ;  /* 0x00008800ff107b82 */ /* 0x000f620000000a00 */
[----:B------:R-:W-:Y:S02]  /*1c30*/  F2FP.BF16.F32.PACK_AB R103, R99, R98 ;  /* 0x000000626367723e */ /* 0x000fe400000010ff */
[----:B------:R-:W-:Y:S02]  /*1c40*/  F2FP.BF16.F32.PACK_AB R95, R15, R14 ;  /* 0x0000000e0f5f723e */ /* 0x000fe400000010ff */
[----:B------:R-:W-:Y:S01]  /*1c50*/  LOP3.LUT R9, R3, 0x58, RZ, 0xfc, !PT ;  /* 0x0000005803097812 */ /* 0x000fe200078efcff */
[----:B------:R0:W-:Y:S01]  /*1c60*/  @P5 STG.E.128 desc[UR24][R10.64], R100 ;  /* 0x000000640a005986 */ /* 0x0001e2000c101d18 */
[----:B------:R-:W-:-:S03]  /*1c70*/  ISETP.LT.AND P2, PT, R0, 0x1000, !P0 ;  /* 0x000010000000780c */ /* 0x000fc60004741270 */
[----:B------:R-:W-:Y:S01]  /*1c80*/  @P4 STG.E.128 desc[UR24][R12.64], R92 ;  /* 0x0000005c0c004986 */ /* 0x000fe2000c101d18 */
[----:B------:R-:W-:Y:S01]  /*1c90*/  ISETP.LT.AND P4, PT, R9, 0x1000, !P0 ;  /* 0x000010000900780c */ /* 0x000fe20004781270 */
[C---:B------:R-:W-:Y:S01]  /*1ca0*/  VIADD R9, R2.reuse, 0x24000 ;  /* 0x0002400002097836 */ /* 0x040fe20000000000 */
[----:B------:R-:W-:Y:S01]  /*1cb0*/  F2FP.BF16.F32.PACK_AB R21, R19, R18 ;  /* 0x000000121315723e */ /* 0x000fe200000010ff */
[----:B------:R-:W-:Y:S01]  /*1cc0*/  VIADD R19, R2, 0x2a000 ;  /* 0x0002a00002137836 */ /* 0x000fe20000000000 */
[----:B------:R-:W-:Y:S01]  /*1cd0*/  F2FP.BF16.F32.PACK_AB R91, R23, R22 ;  /* 0x00000016175b723e */ /* 0x000fe200000010ff */
[----:B------:R-:W1:Y:S01]  /*1ce0*/  LDS.128 R12, [R8+0x2200] ;  /* 0x00220000080c7984 */ /* 0x000e620000000c00 */
[----:B------:R-:W-:Y:S01]  /*1cf0*/  F2FP.BF16.F32.PACK_AB R22, R5, R4 ;  /* 0x000000040516723e */ /* 0x000fe200000010ff */
[----:B--2---:R-:W-:Y:S01]  /*1d00*/  IMAD.WIDE R4, R19, 0x2, R26 ;  /* 0x0000000213047825 */ /* 0x004fe200078e021a */
[----:B------:R-:W-:Y:S01]  /*1d10*/  LOP3.LUT R0, R3, 0x48, RZ, 0xfc, !PT ;  /* 0x0000004803007812 */ /* 0x000fe200078efcff */
[----:B------:R-:W2:Y:S01]  /*1d20*/  LDC.64 R26, c[0x0][0x220] ;  /* 0x00008800ff1a7b82 */ /* 0x000ea20000000a00 */
[----:B------:R-:W-:Y:S01]  /*1d30*/  F2FP.BF16.F32.PACK_AB R23, R7, R6 ;  /* 0x000000060717723e */ /* 0x000fe200000010ff */
[----:B0-----:R-:W-:Y:S01]  /*1d40*/  IMAD.WIDE R10, R9, 0x2, R24 ;  /* 0x00000002090a7825 */ /* 0x001fe200078e0218 */
[----:B------:R-:W-:-:S02]  /*1d50*/  LOP3.LUT R6, R3, 0x68, RZ, 0xfc, !PT ;  /* 0x0000006803067812 */ /* 0x000fc400078efcff */
[----:B------:R-:W-:-:S03]  /*1d60*/  ISETP.LT.AND P6, PT, R0, 0x1000, !P0 ;  /* 0x000010000000780c */ /* 0x000fc600047c1270 */
[----:B------:R-:W0:Y:S01]  /*1d70*/  LDC.64 R24, c[0x0][0x220] ;  /* 0x00008800ff187b82 */ /* 0x000e220000000a00 */
[----:B------:R1:W-:Y:S01]  /*1d80*/  @P3 STG.E.128 desc[UR24][R10.64], R88 ;  /* 0x000000580a003986 */ /* 0x0003e2000c101d18 */
[----:B------:R-:W-:Y:S02]  /*1d90*/  LOP3.LUT R0, R3, 0x50, RZ, 0xfc, !PT ;  /* 0x0000005003007812 */ /* 0x000fe400078efcff */
[----:B----4-:R-:W-:Y:S02]  /*1da0*/  F2FP.BF16.F32.PACK_AB R68, R37, R36 ;  /* 0x000000242544723e */ /* 0x010fe400000010ff */
[----:B------:R-:W-:Y:S01]  /*1db0*/  F2FP.BF16.F32.PACK_AB R69, R39, R38 ;  /* 0x000000262745723e */ /* 0x000fe200000010ff */
[----:B------:R-:W-:Y:S01]  /*1dc0*/  @P2 STG.E.128 desc[UR24][R4.64], R20 ;  /* 0x0000001404002986 */ /* 0x000fe2000c101d18 */
[----:B------:R-:W-:-:S03]  /*1dd0*/  ISETP.LT.AND P2, PT, R6, 0x1000, !P0 ;  /* 0x000010000600780c */ /* 0x000fc60004741270 */
[----:B------:R-:W4:Y:S01]  /*1de0*/  LDS.128 R36, [R8+0x4400] ;  /* 0x0044000008247984 */ /* 0x000f220000000c00 */
[----:B------:R-:W-:-:S03]  /*1df0*/  ISETP.LT.AND P5, PT, R0, 0x1000, !P0 ;  /* 0x000010000000780c */ /* 0x000fc600047a1270 */
[----:B------:R-:W2:Y:S01]  /*1e00*/  LDS.128 R20, [R8+0x5510] ;  /* 0x0055100008147984 */ /* 0x000ea20000000c00 */
[----:B-1----:R-:W-:-:S03]  /*1e10*/  VIADD R11, R2, 0x30000 ;  /* 0x00030000020b7836 */ /* 0x002fc60000000000 */
[----:B------:R-:W1:Y:S01]  /*1e20*/  LDS.128 R4, [R8+0x6600] ;  /* 0x0066000008047984 */ /* 0x000e620000000c00 */
[----:B------:R-:W-:Y:S01]  /*1e30*/  LOP3.LUT R0, R3, 0x60, RZ, 0xfc, !PT ;  /* 0x0000006003007812 */ /* 0x000fe200078efcff */
[----:B-----5:R-:W-:Y:S02]  /*1e40*/  IMAD.WIDE R10, R11, 0x2, R16 ;  /* 0x000000020b0a7825 */ /* 0x020fe400078e0210 */
[----:B------:R-:W5:Y:S01]  /*1e50*/  LDS.128 R16, [R8+0x6610] ;  /* 0x0066100008107984 */ /* 0x000f620000000c00 */
[----:B------:R-:W-:Y:S02]  /*1e60*/  F2FP.BF16.F32.PACK_AB R70, R29, R28 ;  /* 0x0000001c1d46723e */ /* 0x000fe400000010ff */
[----:B------:R-:W-:Y:S01]  /*1e70*/  F2FP.BF16.F32.PACK_AB R71, R31, R30 ;  /* 0x0000001e1f47723e */ /* 0x000fe200000010ff */
[----:B------:R-:W1:Y:S01]  /*1e80*/  LDC.64 R28, c[0x0][0x220] ;  /* 0x00008800ff1c7b82 */ /* 0x000e620000000a00 */
[----:B------:R-:W-:Y:S02]  /*1e90*/  ISETP.LT.AND P3, PT, R0, 0x1000, !P0 ;  /* 0x000010000000780c */ /* 0x000fe40004761270 */
[----:B------:R-:W-:-:S02]  /*1ea0*/  F2FP.BF16.F32.PACK_AB R74, R41, R40 ;  /* 0x00000028294a723e */ /* 0x000fc400000010ff */
[----:B------:R-:W-:Y:S02]  /*1eb0*/  F2FP.BF16.F32.PACK_AB R75, R43, R42 ;  /* 0x0000002a2b4b723e */ /* 0x000fe400000010ff */
[C---:B------:R-:W-:Y:S01]  /*1ec0*/  LOP3.LUT R0, R3.reuse, 0x70, RZ, 0xfc, !PT ;  /* 0x0000007003007812 */ /* 0x040fe200078efcff */
[----:B------:R-:W4:Y:S01]  /*1ed0*/  LDS.128 R40, [R8+0x7700] ;  /* 0x0077000008287984 */ /* 0x000f220000000c00 */
[----:B------:R-:W-:Y:S01]  /*1ee0*/  LOP3.LUT R3, R3, 0x78, RZ, 0xfc, !PT ;  /* 0x0000007803037812 */ /* 0x000fe200078efcff */
[----:B------:R-:W-:Y:S01]  /*1ef0*/  VIADD R9, R2, 0x36000 ;  /* 0x0003600002097836 */ /* 0x000fe20000000000 */
[----:B---3--:R-:W-:Y:S01]  /*1f00*/  F2FP.BF16.F32.PACK_AB R72, R33, R32 ;  /* 0x000000202148723e */ /* 0x008fe200000010ff */
[----:B------:R2:W-:Y:S01]  /*1f10*/  @P1 STG.E.128 desc[UR24][R10.64], R68 ;  /* 0x000000440a001986 */ /* 0x0005e2000c101d18 */
[----:B------:R-:W-:Y:S01]  /*1f20*/  ISETP.LT.AND P1, PT, R0, 0x1000, !P0 ;  /* 0x000010000000780c */ /* 0x000fe20004721270 */
[----:B------:R-:W3:Y:S01]  /*1f30*/  LDC.64 R30, c[0x0][0x220] ;  /* 0x00008800ff1e7b82 */ /* 0x000ee20000000a00 */
[----:B------:R-:W-:Y:S01]  /*1f40*/  ISETP.LT.AND P0, PT, R3, 0x1000, !P0 ;  /* 0x000010000300780c */ /* 0x000fe20004701270 */
[----:B------:R-:W-:Y:S01]  /*1f50*/  VIADD R3, R2, 0x3c000 ;  /* 0x0003c00002037836 */ /* 0x000fe20000000000 */
[----:B------:R-:W-:Y:S01]  /*1f60*/  F2FP.BF16.F32.PACK_AB R73, R35, R34 ;  /* 0x000000222349723e */ /* 0x000fe200000010ff */
[----:B0-----:R-:W-:-:S04]  /*1f70*/  IMAD.WIDE R24, R9, 0x2, R24 ;  /* 0x0000000209187825 */ /* 0x001fc800078e0218 */
[----:B------:R-:W0:Y:S01]  /*1f80*/  LDC.64 R32, c[0x0][0x220] ;  /* 0x00008800ff207b82 */ /* 0x000e220000000a00 */
[----:B--2---:R-:W-:-:S07]  /*1f90*/  IMAD.WIDE R10, R3, 0x2, R26 ;  /* 0x00000002030a7825 */ /* 0x004fce00078e021a */
[----:B------:R-:W2:Y:S01]  /*1fa0*/  LDC.64 R26, c[0x0][0x220] ;  /* 0x00008800ff1a7b82 */ /* 0x000ea20000000a00 */
[----:B------:R1:W-:Y:S01]  /*1fb0*/  @P6 STG.E.128 desc[UR24][R24.64], R72 ;  /* 0x0000004818006986 */ /* 0x0003e2000c101d18 */
[----:B------:R-:W-:Y:S01]  /*1fc0*/  F2FP.BF16.F32.PACK_AB R76, R13, R12 ;  /* 0x0000000c0d4c723e */ /* 0x000fe200000010ff */
[C---:B------:R-:W-:Y:S01]  /*1fd0*/  VIADD R9, R2.reuse, 0x42000 ;  /* 0x0004200002097836 */ /* 0x040fe20000000000 */
[----:B------:R-:W-:Y:S01]  /*1fe0*/  F2FP.BF16.F32.PACK_AB R77, R15, R14 ;  /* 0x0000000e0f4d723e */ /* 0x000fe200000010ff */
[C---:B------:R-:W-:Y:S01]  /*1ff0*/  VIADD R13, R2.reuse, 0x48000 ;  /* 0x00048000020d7836 */ /* 0x040fe20000000000 */
[----:B------:R-:W-:Y:S01]  /*2000*/  F2FP.BF16.F32.PACK_AB R48, R49, R48 ;  /* 0x000000303130723e */ /* 0x000fe200000010ff */
[C---:B------:R-:W-:Y:S01]  /*2010*/  VIADD R15, R2.reuse, 0x4e000 ;  /* 0x0004e000020f7836 */ /* 0x040fe20000000000 */
[----:B-1----:R-:W5:Y:S01]  /*2020*/  LDC.64 R24, c[0x0][0x220] ;  /* 0x00008800ff187b82 */ /* 0x002f620000000a00 */
[----:B------:R-:W-:Y:S01]  /*2030*/  F2FP.BF16.F32.PACK_AB R78, R45, R44 ;  /* 0x0000002c2d4e723e */ /* 0x000fe200000010ff */
[----:B------:R-:W-:Y:S01]  /*2040*/  VIADD R3, R2, 0x54000 ;  /* 0x0005400002037836 */ /* 0x000fe20000000000 */
[----:B------:R-:W-:Y:S01]  /*2050*/  F2FP.BF16.F32.PACK_AB R79, R47, R46 ;  /* 0x0000002e2f4f723e */ /* 0x000fe200000010ff */
[----:B------:R-:W-:Y:S01]  /*2060*/  IMAD.WIDE R8, R9, 0x2, R28 ;  /* 0x0000000209087825 */ /* 0x000fe200078e021c */
[----:B------:R-:W-:-:S02]  /*2070*/  F2FP.BF16.F32.PACK_AB R49, R51, R50 ;  /* 0x000000323331723e */ /* 0x000fc400000010ff */
[----:B----4-:R-:W-:Y:S02]  /*2080*/  F2FP.BF16.F32.PACK_AB R36, R37, R36 ;  /* 0x000000242524723e */ /* 0x010fe400000010ff */
[----:B------:R-:W-:Y:S01]  /*2090*/  F2FP.BF16.F32.PACK_AB R60, R61, R60 ;  /* 0x0000003c3d3c723e */ /* 0x000fe200000010ff */
[----:B---3--:R-:W-:Y:S01]  /*20a0*/  IMAD.WIDE R12, R13, 0x2, R30 ;  /* 0x000000020d0c7825 */ /* 0x008fe200078e021e */
[----:B------:R-:W-:Y:S02]  /*20b0*/  F2FP.BF16.F32.PACK_AB R50, R53, R52 ;  /* 0x000000343532723e */ /* 0x000fe400000010ff */
[----:B------:R-:W-:Y:S02]  /*20c0*/  F2FP.BF16.F32.PACK_AB R51, R55, R54 ;  /* 0x000000363733723e */ /* 0x000fe400000010ff */
[----:B------:R-:W-:Y:S02]  /*20d0*/  F2FP.BF16.F32.PACK_AB R37, R39, R38 ;  /* 0x000000262725723e */ /* 0x000fe400000010ff */
[----:B------:R-:W-:Y:S01]  /*20e0*/  F2FP.BF16.F32.PACK_AB R61, R63, R62 ;  /* 0x0000003e3f3d723e */ /* 0x000fe200000010ff */
[----:B0-----:R-:W-:Y:S01]  /*20f0*/  IMAD.WIDE R14, R15, 0x2, R32 ;  /* 0x000000020f0e7825 */ /* 0x001fe200078e0220 */
[----:B------:R-:W-:-:S02]  /*2100*/  F2FP.BF16.F32.PACK_AB R38, R57, R56 ;  /* 0x000000383926723e */ /* 0x000fc400000010ff */
[----:B------:R-:W-:Y:S02]  /*2110*/  F2FP.BF16.F32.PACK_AB R39, R59, R58 ;  /* 0x0000003a3b27723e */ /* 0x000fe400000010ff */
[----:B------:R-:W-:Y:S02]  /*2120*/  F2FP.BF16.F32.PACK_AB R62, R21, R20 ;  /* 0x00000014153e723e */ /* 0x000fe400000010ff */
[----:B------:R-:W-:Y:S02]  /*2130*/  F2FP.BF16.F32.PACK_AB R63, R23, R22 ;  /* 0x00000016173f723e */ /* 0x000fe400000010ff */
[----:B------:R-:W-:Y:S01]  /*2140*/  F2FP.BF16.F32.PACK_AB R20, R5, R4 ;  /* 0x000000040514723e */ /* 0x000fe200000010ff */
[----:B--2---:R-:W-:Y:S01]  /*2150*/  IMAD.WIDE R4, R3, 0x2, R26 ;  /* 0x0000000203047825 */ /* 0x004fe200078e021a */
[----:B------:R-:W-:Y:S01]  /*2160*/  F2FP.BF16.F32.PACK_AB R21, R7, R6 ;  /* 0x000000060715723e */ /* 0x000fe200000010ff */
[----:B------:R1:W-:Y:S01]  /*2170*/  @P5 STG.E.128 desc[UR24][R10.64], R76 ;  /* 0x0000004c0a005986 */ /* 0x0003e2000c101d18 */
[----:B-----5:R-:W-:-:S02]  /*2180*/  F2FP.BF16.F32.PACK_AB R22, R17, R16 ;  /* 0x000000101116723e */ /* 0x020fc400000010ff */
[----:B------:R-:W-:Y:S01]  /*2190*/  F2FP.BF16.F32.PACK_AB R23, R19, R18 ;  /* 0x000000121317723e */ /* 0x000fe200000010ff */
[----:B------:R1:W-:Y:S01]  /*21a0*/  @P4 STG.E.128 desc[UR24][R8.64], R48 ;  /* 0x0000003008004986 */ /* 0x0003e2000c101d18 */
[----:B------:R-:W-:-:S03]  /*21b0*/  VIADD R3, R2, 0x5a000 ;  /* 0x0005a00002037836 */ /* 0x000fc60000000000 */
[----:B------:R1:W-:Y:S01]  /*21c0*/  @P3 STG.E.128 desc[UR24][R12.64], R36 ;  /* 0x000000240c003986 */ /* 0x0003e2000c101d18 */
[----:B------:R-:W-:-:S03]  /*21d0*/  F2FP.BF16.F32.PACK_AB R40, R41, R40 ;  /* 0x000000282928723e */ /* 0x000fc600000010ff */
[----:B------:R1:W-:Y:S01]  /*21e0*/  @P2 STG.E.128 desc[UR24][R14.64], R60 ;  /* 0x0000003c0e002986 */ /* 0x0003e2000c101d18 */
[----:B------:R-:W-:-:S03]  /*21f0*/  F2FP.BF16.F32.PACK_AB R41, R43, R42 ;  /* 0x0000002a2b29723e */ /* 0x000fc600000010ff */
[----:B------:R1:W-:Y:S01]  /*2200*/  @P1 STG.E.128 desc[UR24][R4.64], R20 ;  /* 0x0000001404001986 */ /* 0x0003e2000c101d18 */
[----:B------:R-:W-:Y:S01]  /*2210*/  F2FP.BF16.F32.PACK_AB R42, R65, R64 ;  /* 0x00000040412a723e */ /* 0x000fe200000010ff */
[----:B------:R-:W-:Y:S01]  /*2220*/  IMAD.WIDE R2, R3, 0x2, R24 ;  /* 0x0000000203027825 */ /* 0x000fe200078e0218 */
[----:B------:R-:W-:Y:S01]  /*2230*/  F2FP.BF16.F32.PACK_AB R43, R67, R66 ;  /* 0x00000042432b723e */ /* 0x000fe200000010ff */
[----:B------:R-:W-:Y:S06]  /*2240*/  @!P0 EXIT ;  /* 0x000000000000894d */ /* 0x000fec0003800000 */
[----:B------:R-:W-:Y:S01]  /*2250*/  STG.E.128 desc[UR24][R2.64], R40 ;  /* 0x0000002802007986 */ /* 0x000fe2000c101d18 */
[----:B------:R-:W-:Y:S05]  /*2260*/  EXIT ;  /* 0x000000000000794d */ /* 0x000fea0003800000 */
.L_x_0:
[----:B------:R-:W-:-:S00]  /*2270*/  BRA `(.L_x_0) ;  /* 0xfffffffc00fc7947 */ /* 0x000fc0000383ffff */
[----:B------:R-:W-:-:S00]  /*2280*/  NOP ;  /* 0x0000000000007918 */ /* 0x000fc00000000000 */
[----:B------:R-:W-:-:S00]  /*2290*/  NOP ;  /* 0x0000000000007918 */ /* 0x000fc00000000000 */
[----:B------:R-:W-:-:S00]  /*22a0*/  NOP ;  /* 0x0000000000007918 */ /* 0x000fc00000000000 */
[----:B------:R-:W-:-:S00]  /*22b0*/  NOP ;  /* 0x0000000000007918 */ /* 0x000fc00000000000 */
[----:B------:R-:W-:-:S00]  /*22c0*/  NOP ;  /* 0x0000000000007918 */ /* 0x000fc00000000000 */
[----:B------:R-:W-:-:S00]  /*22d0*/  NOP ;  /* 0x0000000000007918 */ /* 0x000fc00000000000 */
[----:B------:R-:W-:-:S00]  /*22e0*/  NOP ;  /* 0x0000000000007918 */ /* 0x000fc00000000000 */
[----:B------:R-:W-:-:S00]  /*22f0*/  NOP ;  /* 0x0000000000007918 */ /* 0x000fc00000000000 */
.L_x_1:


//--------------------- .nv.shared.triton_mm      --------------------------
	.section	.nv.shared.triton_mm,"aw",@nobits
	.sectionflags	@""
	.align	16
	.zero		1024


//--------------------- .nv.constant0.triton_mm   --------------------------
	.section	.nv.constant0.triton_mm,"a",@progbits
	.sectionflags	@""
	.align	4
.nv.constant0.triton_mm:
	.zero		552
